// auto-generated by cutlass_sweep.gemm — config: {"arch": "sm_100", "cluster_m": 4, "cluster_n": 2, "dtype": "bf16", "dtype_b": "bf16", "layout": "nt", "stages": 0, "tile_k": 128, "tile_m": 128, "tile_n": 64}
#include "cutlass/cutlass.h"
#include "cutlass/gemm/collective/collective_builder.hpp"
#include "cutlass/gemm/device/gemm_universal_adapter.h"
#include "cutlass/gemm/kernel/gemm_universal.hpp"
#include "cutlass/epilogue/collective/collective_builder.hpp"

using ElemA = cutlass::bfloat16_t;
using ElemB = cutlass::bfloat16_t;
using ElemCD = cutlass::bfloat16_t;
using Acc  = float;
using TileShape    = cute::Shape<cute::_128, cute::_64, cute::_128>;
using ClusterShape = cute::Shape<cute::_4, cute::_2, cute::_1>;

using CollectiveEpilogue = typename cutlass::epilogue::collective::CollectiveBuilder<
    cutlass::arch::Sm100, cutlass::arch::OpClassTensorOp,
    TileShape, ClusterShape,
    cutlass::epilogue::collective::EpilogueTileAuto,
    Acc, Acc,
    ElemCD, cutlass::layout::RowMajor, 128 / cutlass::sizeof_bits<ElemCD>::value,
    ElemCD, cutlass::layout::RowMajor, 128 / cutlass::sizeof_bits<ElemCD>::value,
    cutlass::epilogue::collective::EpilogueScheduleAuto
  >::CollectiveOp;

using CollectiveMainloop = typename cutlass::gemm::collective::CollectiveBuilder<
    cutlass::arch::Sm100, cutlass::arch::OpClassTensorOp,
    ElemA, cutlass::layout::RowMajor, 128 / cutlass::sizeof_bits<ElemA>::value,
    ElemB, cutlass::layout::ColumnMajor, 128 / cutlass::sizeof_bits<ElemB>::value,
    Acc,
    TileShape, ClusterShape,
    cutlass::gemm::collective::StageCountAutoCarveout<static_cast<int>(sizeof(typename CollectiveEpilogue::SharedStorage))>,
    cutlass::gemm::collective::KernelScheduleAuto
  >::CollectiveOp;

using GemmKernel = cutlass::gemm::kernel::GemmUniversal<
    cute::Shape<int,int,int,int>,
    CollectiveMainloop,
    CollectiveEpilogue
>;
using Gemm = cutlass::gemm::device::GemmUniversalAdapter<GemmKernel>;

// Force the device kernel symbol into the cubin without needing a host main.
auto* _anchor = &cutlass::device_kernel<GemmKernel>;


// ===== COMPILED SASS (sm_100a) =====

	.target	sm_100a

	.elftype	@"ET_EXEC"


//--------------------- .note.nv.tkinfo           --------------------------
	.section	.note.nv.tkinfo,"",@"SHT_NOTE"
	.sectionflags	@"SHF_NOTE_NV_TKINFO"
	.tkinfo
        /*0018*/ 	.word	0x00000002
        /*0030*/ 	.string	""
        /*0030*/ 	.string	"ptxas"
        /*0030*/ 	.string	"Cuda compilation tools, release 13.0, V13.0.88"
        /*0030*/ 	.string	"Build cuda_13.0.r13.0/compiler.36424714_0"
        /*0030*/ 	.string	"-arch sm_100a -m 64 "



//--------------------- .note.nv.cuinfo           --------------------------
	.section	.note.nv.cuinfo,"",@"SHT_NOTE"
	.sectionflags	@"SHF_NOTE_NV_CUINFO"
        /*0018*/ 	.short	0x0002
        /*001a*/ 	.short	0x0064
        /*001c*/ 	.short	0x0082
	.zero		2


//--------------------- .nv.info                  --------------------------
	.section	.nv.info,"",@"SHT_CUDA_INFO"
	.align	4


	//----- nvinfo : EIATTR_REGCOUNT
	.align		4
        /*0000*/ 	.byte	0x04, 0x2f
        /*0002*/ 	.short	(.L_19 - .L_18)
	.align		4
.L_18:
        /*0004*/ 	.word	index@(_ZN7cutlass13device_kernelINS_4gemm6kernel13GemmUniversalIN4cute5tupleIJiiiiEEENS1_10collective13CollectiveMmaINS1_35MainloopSm100TmaUmmaWarpSpecializedILi8ELi2ELi4ENS5_IJNS4_1CILi4EEENSA_ILi2EEENSA_ILi1EEEEEEEENS5_IJNSA_ILi128EEENSA_ILi64EEESG_EEENS_10bfloat16_tENS5_IJlSD_lEEESJ_SK_NS4_8TiledMMAINS4_8MMA_AtomIJNS4_26SM100_MMA_F16BF16_2x1SM_SSISJ_SJ_fLi128ELi64ELNS4_4UMMA5MajorE0ELSP_0ELNSO_7ScaleInE0ELSQ_0EEEEEENS4_6LayoutINS5_IJSD_SD_SD_EEENS5_IJNSA_ILi0EEESV_SV_EEEEENS5_IJNS4_10UnderscoreESY_SY_EEEEENS4_28SM100_TMA_2SM_LOAD_MULTICASTENS4_14ComposedLayoutINS4_7SwizzleILi3ELi4ELi3EEENS4_18smem_ptr_flag_bitsILi16EEENST_INS5_IJNSA_ILi8EEESH_EEENS5_IJSH_SD_EEEEEEEvNS4_8identityES11_S1B_vS1C_EENS_8epilogue10collective18CollectiveEpilogueINS1E_23Sm100TmaWarpSpecializedILi3ELi2ELi16ELb1ELb0EEEJNS5_IJSH_SH_SG_EEENS5_IJNST_ISH_SD_EENST_INS5_IJNSA_ILi16EEESC_EEENS5_IJSD_NSA_ILi32EEEEEEEEEEESJ_SK_SJ_SK_NS1E_6fusion15FusionCallbacksIS1I_NS1R_17LinearCombinationISJ_fSJ_fLNS_15FloatRoundStyleE2EEES1J_S1Q_JEEENS4_5SM1004TMEM4LOAD26SM100_TMEM_LOAD_32dp32b16xENS4_13SM90_TMA_LOADENS12_INS13_ILi1ELi4ELi3EEES16_NST_INS5_IJS17_S1L_EEENS5_IJS1L_SD_EEEEEEENS4_39AutoVectorizingCopyWithAssumedAlignmentILi128EEENS4_14SM90_TMA_STOREES26_S28_S28_EEEvvEEEEvNT_6ParamsE)
        /*0008*/ 	.word	0x00000050


	//----- nvinfo : EIATTR_FRAME_SIZE
	.align		4
.L_19:
        /*000c*/ 	.byte	0x04, 0x11
        /*000e*/ 	.short	(.L_21 - .L_20)
	.align		4
.L_20:
        /*0010*/ 	.word	index@($__internal_2_$__cuda_sm10x_tcgen05_guardrail_trap_unallocated_columns_being_dealloced)
        /*0014*/ 	.word	0x00000000


	//----- nvinfo : EIATTR_FRAME_SIZE
	.align		4
.L_21:
        /*0018*/ 	.byte	0x04, 0x11
        /*001a*/ 	.short	(.L_23 - .L_22)
	.align		4
.L_22:
        /*001c*/ 	.word	index@($__internal_1_$__cuda_sm10x_tcgen05_guardrail_trap_phase_invalid_during_alloc)
        /*0020*/ 	.word	0x00000000


	//----- nvinfo : EIATTR_FRAME_SIZE
	.align		4
.L_23:
        /*0024*/ 	.byte	0x04, 0x11
        /*0026*/ 	.short	(.L_25 - .L_24)
	.align		4
.L_24:
        /*0028*/ 	.word	index@($__internal_0_$__cuda_sm10x_tcgen05_guardrail_trap_col_being_dealloced_not_returned_by_alloc)
        /*002c*/ 	.word	0x00000000


	//----- nvinfo : EIATTR_FRAME_SIZE
	.align		4
.L_25:
        /*0030*/ 	.byte	0x04, 0x11
        /*0032*/ 	.short	(.L_27 - .L_26)
	.align		4
.L_26:
        /*0034*/ 	.word	index@(_ZN7cutlass13device_kernelINS_4gemm6kernel13GemmUniversalIN4cute5tupleIJiiiiEEENS1_10collective13CollectiveMmaINS1_35MainloopSm100TmaUmmaWarpSpecializedILi8ELi2ELi4ENS5_IJNS4_1CILi4EEENSA_ILi2EEENSA_ILi1EEEEEEEENS5_IJNSA_ILi128EEENSA_ILi64EEESG_EEENS_10bfloat16_tENS5_IJlSD_lEEESJ_SK_NS4_8TiledMMAINS4_8MMA_AtomIJNS4_26SM100_MMA_F16BF16_2x1SM_SSISJ_SJ_fLi128ELi64ELNS4_4UMMA5MajorE0ELSP_0ELNSO_7ScaleInE0ELSQ_0EEEEEENS4_6LayoutINS5_IJSD_SD_SD_EEENS5_IJNSA_ILi0EEESV_SV_EEEEENS5_IJNS4_10UnderscoreESY_SY_EEEEENS4_28SM100_TMA_2SM_LOAD_MULTICASTENS4_14ComposedLayoutINS4_7SwizzleILi3ELi4ELi3EEENS4_18smem_ptr_flag_bitsILi16EEENST_INS5_IJNSA_ILi8EEESH_EEENS5_IJSH_SD_EEEEEEEvNS4_8identityES11_S1B_vS1C_EENS_8epilogue10collective18CollectiveEpilogueINS1E_23Sm100TmaWarpSpecializedILi3ELi2ELi16ELb1ELb0EEEJNS5_IJSH_SH_SG_EEENS5_IJNST_ISH_SD_EENST_INS5_IJNSA_ILi16EEESC_EEENS5_IJSD_NSA_ILi32EEEEEEEEEEESJ_SK_SJ_SK_NS1E_6fusion15FusionCallbacksIS1I_NS1R_17LinearCombinationISJ_fSJ_fLNS_15FloatRoundStyleE2EEES1J_S1Q_JEEENS4_5SM1004TMEM4LOAD26SM100_TMEM_LOAD_32dp32b16xENS4_13SM90_TMA_LOADENS12_INS13_ILi1ELi4ELi3EEES16_NST_INS5_IJS17_S1L_EEENS5_IJS1L_SD_EEEEEEENS4_39AutoVectorizingCopyWithAssumedAlignmentILi128EEENS4_14SM90_TMA_STOREES26_S28_S28_EEEvvEEEEvNT_6ParamsE)
        /*0038*/ 	.word	0x00000000


	//----- nvinfo : EIATTR_MIN_STACK_SIZE
	.align		4
.L_27:
        /*003c*/ 	.byte	0x04, 0x12
        /*003e*/ 	.short	(.L_29 - .L_28)
	.align		4
.L_28:
        /*0040*/ 	.word	index@(_ZN7cutlass13device_kernelINS_4gemm6kernel13GemmUniversalIN4cute5tupleIJiiiiEEENS1_10collective13CollectiveMmaINS1_35MainloopSm100TmaUmmaWarpSpecializedILi8ELi2ELi4ENS5_IJNS4_1CILi4EEENSA_ILi2EEENSA_ILi1EEEEEEEENS5_IJNSA_ILi128EEENSA_ILi64EEESG_EEENS_10bfloat16_tENS5_IJlSD_lEEESJ_SK_NS4_8TiledMMAINS4_8MMA_AtomIJNS4_26SM100_MMA_F16BF16_2x1SM_SSISJ_SJ_fLi128ELi64ELNS4_4UMMA5MajorE0ELSP_0ELNSO_7ScaleInE0ELSQ_0EEEEEENS4_6LayoutINS5_IJSD_SD_SD_EEENS5_IJNSA_ILi0EEESV_SV_EEEEENS5_IJNS4_10UnderscoreESY_SY_EEEEENS4_28SM100_TMA_2SM_LOAD_MULTICASTENS4_14ComposedLayoutINS4_7SwizzleILi3ELi4ELi3EEENS4_18smem_ptr_flag_bitsILi16EEENST_INS5_IJNSA_ILi8EEESH_EEENS5_IJSH_SD_EEEEEEEvNS4_8identityES11_S1B_vS1C_EENS_8epilogue10collective18CollectiveEpilogueINS1E_23Sm100TmaWarpSpecializedILi3ELi2ELi16ELb1ELb0EEEJNS5_IJSH_SH_SG_EEENS5_IJNST_ISH_SD_EENST_INS5_IJNSA_ILi16EEESC_EEENS5_IJSD_NSA_ILi32EEEEEEEEEEESJ_SK_SJ_SK_NS1E_6fusion15FusionCallbacksIS1I_NS1R_17LinearCombinationISJ_fSJ_fLNS_15FloatRoundStyleE2EEES1J_S1Q_JEEENS4_5SM1004TMEM4LOAD26SM100_TMEM_LOAD_32dp32b16xENS4_13SM90_TMA_LOADENS12_INS13_ILi1ELi4ELi3EEES16_NST_INS5_IJS17_S1L_EEENS5_IJS1L_SD_EEEEEEENS4_39AutoVectorizingCopyWithAssumedAlignmentILi128EEENS4_14SM90_TMA_STOREES26_S28_S28_EEEvvEEEEvNT_6ParamsE)
        /*0044*/ 	.word	0x00000000
.L_29:


//--------------------- .nv.compat                --------------------------
	.section	.nv.compat,"",@"SHT_CUDA_COMPAT_INFO"
	.align	4
        /*0000*/ 	.byte	0x02, 0x09, 0x01, 0x00, 0x02, 0x02, 0x02, 0x00, 0x02, 0x05, 0x05, 0x00, 0x03, 0x07, 0x01, 0x01
        /*0010*/ 	.byte	0x02, 0x03, 0x01, 0x00, 0x02, 0x06, 0x01, 0x00, 0x04, 0x0b, 0x08, 0x00, 0x09, 0x00, 0x00, 0x00
        /*0020*/ 	.byte	0x00, 0x00, 0x00, 0x00


//--------------------- .nv.info._ZN7cutlass13device_kernelINS_4gemm6kernel13GemmUniversalIN4cute5tupleIJiiiiEEENS1_10collective13CollectiveMmaINS1_35MainloopSm100TmaUmmaWarpSpecializedILi8ELi2ELi4ENS5_IJNS4_1CILi4EEENSA_ILi2EEENSA_ILi1EEEEEEEENS5_IJNSA_ILi128EEENSA_ILi64EEESG_EEENS_10bfloat16_tENS5_IJlSD_lEEESJ_SK_NS4_8TiledMMAINS4_8MMA_AtomIJNS4_26SM100_MMA_F16BF16_2x1SM_SSISJ_SJ_fLi128ELi64ELNS4_4UMMA5MajorE0ELSP_0ELNSO_7ScaleInE0ELSQ_0EEEEEENS4_6LayoutINS5_IJSD_SD_SD_EEENS5_IJNSA_ILi0EEESV_SV_EEEEENS5_IJNS4_10UnderscoreESY_SY_EEEEENS4_28SM100_TMA_2SM_LOAD_MULTICASTENS4_14ComposedLayoutINS4_7SwizzleILi3ELi4ELi3EEENS4_18smem_ptr_flag_bitsILi16EEENST_INS5_IJNSA_ILi8EEESH_EEENS5_IJSH_SD_EEEEEEEvNS4_8identityES11_S1B_vS1C_EENS_8epilogue10collective18CollectiveEpilogueINS1E_23Sm100TmaWarpSpecializedILi3ELi2ELi16ELb1ELb0EEEJNS5_IJSH_SH_SG_EEENS5_IJNST_ISH_SD_EENST_INS5_IJNSA_ILi16EEESC_EEENS5_IJSD_NSA_ILi32EEEEEEEEEEESJ_SK_SJ_SK_NS1E_6fusion15FusionCallbacksIS1I_NS1R_17LinearCombinationISJ_fSJ_fLNS_15FloatRoundStyleE2EEES1J_S1Q_JEEENS4_5SM1004TMEM4LOAD26SM100_TMEM_LOAD_32dp32b16xENS4_13SM90_TMA_LOADENS12_INS13_ILi1ELi4ELi3EEES16_NST_INS5_IJS17_S1L_EEENS5_IJS1L_SD_EEEEEEENS4_39AutoVectorizingCopyWithAssumedAlignmentILi128EEENS4_14SM90_TMA_STOREES26_S28_S28_EEEvvEEEEvNT_6ParamsE --------------------------
	.section	.nv.info._ZN7cutlass13device_kernelINS_4gemm6kernel13GemmUniversalIN4cute5tupleIJiiiiEEENS1_10collective13CollectiveMmaINS1_35MainloopSm100TmaUmmaWarpSpecializedILi8ELi2ELi4ENS5_IJNS4_1CILi4EEENSA_ILi2EEENSA_ILi1EEEEEEEENS5_IJNSA_ILi128EEENSA_ILi64EEESG_EEENS_10bfloat16_tENS5_IJlSD_lEEESJ_SK_NS4_8TiledMMAINS4_8MMA_AtomIJNS4_26SM100_MMA_F16BF16_2x1SM_SSISJ_SJ_fLi128ELi64ELNS4_4UMMA5MajorE0ELSP_0ELNSO_7ScaleInE0ELSQ_0EEEEEENS4_6LayoutINS5_IJSD_SD_SD_EEENS5_IJNSA_ILi0EEESV_SV_EEEEENS5_IJNS4_10UnderscoreESY_SY_EEEEENS4_28SM100_TMA_2SM_LOAD_MULTICASTENS4_14ComposedLayoutINS4_7SwizzleILi3ELi4ELi3EEENS4_18smem_ptr_flag_bitsILi16EEENST_INS5_IJNSA_ILi8EEESH_EEENS5_IJSH_SD_EEEEEEEvNS4_8identityES11_S1B_vS1C_EENS_8epilogue10collective18CollectiveEpilogueINS1E_23Sm100TmaWarpSpecializedILi3ELi2ELi16ELb1ELb0EEEJNS5_IJSH_SH_SG_EEENS5_IJNST_ISH_SD_EENST_INS5_IJNSA_ILi16EEESC_EEENS5_IJSD_NSA_ILi32EEEEEEEEEEESJ_SK_SJ_SK_NS1E_6fusion15FusionCallbacksIS1I_NS1R_17LinearCombinationISJ_fSJ_fLNS_15FloatRoundStyleE2EEES1J_S1Q_JEEENS4_5SM1004TMEM4LOAD26SM100_TMEM_LOAD_32dp32b16xENS4_13SM90_TMA_LOADENS12_INS13_ILi1ELi4ELi3EEES16_NST_INS5_IJS17_S1L_EEENS5_IJS1L_SD_EEEEEEENS4_39AutoVectorizingCopyWithAssumedAlignmentILi128EEENS4_14SM90_TMA_STOREES26_S28_S28_EEEvvEEEEvNT_6ParamsE,"",@"SHT_CUDA_INFO"
	.sectionflags	@""
	.align	4


	//----- nvinfo : EIATTR_CUDA_API_VERSION
	.align		4
        /*0000*/ 	.byte	0x04, 0x37
        /*0002*/ 	.short	(.L_31 - .L_30)
.L_30:
        /*0004*/ 	.word	0x00000082


	//----- nvinfo : EIATTR_KPARAM_INFO
	.align		4
.L_31:
        /*0008*/ 	.byte	0x04, 0x17
        /*000a*/ 	.short	(.L_33 - .L_32)
.L_32:
        /*000c*/ 	.word	0x00000000
        /*0010*/ 	.short	0x0000
        /*0012*/ 	.short	0x0000
        /*0014*/ 	.byte	0x00, 0xf0, 0x01, 0x20


	//----- nvinfo : EIATTR_AT_ENTRY_FRAGMENTS
	.align		4
.L_33:
        /*0018*/ 	.byte	0x04, 0x4f
        /*001a*/ 	.short	(.L_35 - .L_34)


	//   ....[0]....
.L_34:
        /*001c*/ 	.word	0x00000007


	//----- nvinfo : EIATTR_RESERVED_SMEM_USED
	.align		4
.L_35:
        /*0020*/ 	.byte	0x01, 0x41
	.zero		2


	//----- nvinfo : EIATTR_SPARSE_MMA_MASK
	.align		4
        /*0024*/ 	.byte	0x03, 0x50
        /*0026*/ 	.short	0x0000


	//----- nvinfo : EIATTR_TCGEN05_2CTA_USED
	.align		4
        /*0028*/ 	.byte	0x01, 0x52
	.zero		2


	//----- nvinfo : EIATTR_MAXREG_COUNT
	.align		4
        /*002c*/ 	.byte	0x03, 0x1b
        /*002e*/ 	.short	0x00ff


	//----- nvinfo : EIATTR_NUM_BARRIERS
	.align		4
        /*0030*/ 	.byte	0x02, 0x4c
        /*0032*/ 	.byte	0x07
	.zero		1


	//----- nvinfo : EIATTR_EXTERNS
	.align		4
        /*0034*/ 	.byte	0x04, 0x0f
        /*0036*/ 	.short	(.L_37 - .L_36)


	//   ....[0]....
	.align		4
.L_36:
        /*0038*/ 	.word	index@(__assertfail)


	//----- nvinfo : EIATTR_MERCURY_ISA_VERSION
	.align		4
.L_37:
        /*003c*/ 	.byte	0x03, 0x5f
        /*003e*/ 	.short	0x0101


	//----- nvinfo : EIATTR_INT_WARP_WIDE_INSTR_OFFSETS
	.align		4
        /*0040*/ 	.byte	0x04, 0x31
        /*0042*/ 	.short	(.L_39 - .L_38)


	//   ....[0]....
.L_38:
        /*0044*/ 	.word	0x00000dc0


	//   ....[1]....
        /*0048*/ 	.word	0x00000e60


	//   ....[2]....
        /*004c*/ 	.word	0x00004b40


	//   ....[3]....
        /*0050*/ 	.word	0x00004b60


	//   ....[4]....
        /*0054*/ 	.word	0x00004b90


	//   ....[5]....
        /*0058*/ 	.word	0x00005730


	//   ....[6]....
        /*005c*/ 	.word	0x000057f0


	//   ....[7]....
        /*0060*/ 	.word	0x00005860


	//   ....[8]....
        /*0064*/ 	.word	0x000059a0


	//   ....[9]....
        /*0068*/ 	.word	0x00005ab0


	//   ....[10]....
        /*006c*/ 	.word	0x00005ae0


	//----- nvinfo : EIATTR_COOP_GROUP_MASK_REGIDS
	.align		4
.L_39:
        /*0070*/ 	.byte	0x04, 0x29
        /*0072*/ 	.short	(.L_41 - .L_40)


	//   ....[0]....
.L_40:
        /*0074*/ 	.word	0xffffffff


	//   ....[1]....
        /*0078*/ 	.word	0xffffffff


	//   ....[2]....
        /*007c*/ 	.word	0xffffffff


	//   ....[3]....
        /*0080*/ 	.word	0xffffffff


	//   ....[4]....
        /*0084*/ 	.word	0xffffffff


	//   ....[5]....
        /*0088*/ 	.word	0xffffffff


	//   ....[6]....
        /*008c*/ 	.word	0xffffffff


	//   ....[7]....
        /*0090*/ 	.word	0xffffffff


	//   ....[8]....
        /*0094*/ 	.word	0xffffffff


	//   ....[9]....
        /*0098*/ 	.word	0xffffffff


	//   ....[10]....
        /*009c*/ 	.word	0xffffffff


	//   ....[11]....
        /*00a0*/ 	.word	0xffffffff


	//   ....[12]....
        /*00a4*/ 	.word	0xffffffff


	//   ....[13]....
        /*00a8*/ 	.word	0xffffffff


	//----- nvinfo : EIATTR_COOP_GROUP_INSTR_OFFSETS
	.align		4
.L_41:
        /*00ac*/ 	.byte	0x04, 0x28
        /*00ae*/ 	.short	(.L_43 - .L_42)


	//   ....[0]....
.L_42:
        /*00b0*/ 	.word	0x000000b0


	//   ....[1]....
        /*00b4*/ 	.word	0x00000510


	//   ....[2]....
        /*00b8*/ 	.word	0x00000750


	//   ....[3]....
        /*00bc*/ 	.word	0x000008c0


	//   ....[4]....
        /*00c0*/ 	.word	0x000009b0


	//   ....[5]....
        /*00c4*/ 	.word	0x00000b10


	//   ....[6]....
        /*00c8*/ 	.word	0x00000ca0


	//   ....[7]....
        /*00cc*/ 	.word	0x00000ee0


	//   ....[8]....
        /*00d0*/ 	.word	0x00002660


	//   ....[9]....
        /*00d4*/ 	.word	0x00003760


	//   ....[10]....
        /*00d8*/ 	.word	0x00003c30


	//   ....[11]....
        /*00dc*/ 	.word	0x00003c60


	//   ....[12]....
        /*00e0*/ 	.word	0x00004a40


	//   ....[13]....
        /*00e4*/ 	.word	0x00004c50


	//----- nvinfo : EIATTR_VRC_CTA_INIT_COUNT
	.align		4
.L_43:
        /*00e8*/ 	.byte	0x02, 0x4a
        /*00ea*/ 	.byte	0x80
	.zero		1


	//----- nvinfo : EIATTR_SYSCALL_OFFSETS
	.align		4
        /*00ec*/ 	.byte	0x04, 0x46
        /*00ee*/ 	.short	(.L_45 - .L_44)


	//   ....[0]....
.L_44:
        /*00f0*/ 	.word	0x000067b0


	//   ....[1]....
        /*00f4*/ 	.word	0x000068a0


	//   ....[2]....
        /*00f8*/ 	.word	0x00007050


	//   ....[3]....
        /*00fc*/ 	.word	0x000079e0


	//----- nvinfo : EIATTR_MBARRIER_INSTR_OFFSETS
	.align		4
.L_45:
        /*0100*/ 	.byte	0x04, 0x39
        /*0102*/ 	.short	(.L_47 - .L_46)


	//   ....[0]....
.L_46:
        /*0104*/ 	.word	0x00000640
        /*0108*/ 	.word	0x000000ff
        /*010c*/ 	.word	0x00000000
        /*0110*/ 	.short	0x0100
        /*0112*/ 	.byte	0x04
	.zero		1


	//   ....[1]....
        /*0114*/ 	.word	0x00000650
        /*0118*/ 	.word	0x000000ff
        /*011c*/ 	.word	0x00000040
        /*0120*/ 	.short	0x0100
        /*0122*/ 	.byte	0x04
	.zero		1


	//   ....[2]....
        /*0124*/ 	.word	0x00000660
        /*0128*/ 	.word	0x000000ff
        /*012c*/ 	.word	0x00000008
        /*0130*/ 	.short	0x0100
        /*0132*/ 	.byte	0x04
	.zero		1


	//   ....[3]....
        /*0134*/ 	.word	0x00000670
        /*0138*/ 	.word	0x000000ff
        /*013c*/ 	.word	0x00000048
        /*0140*/ 	.short	0x0100
        /*0142*/ 	.byte	0x04
	.zero		1


	//   ....[4]....
        /*0144*/ 	.word	0x00000680
        /*0148*/ 	.word	0x000000ff
        /*014c*/ 	.word	0x00000010
        /*0150*/ 	.short	0x0100
        /*0152*/ 	.byte	0x04
	.zero		1


	//   ....[5]....
        /*0154*/ 	.word	0x00000690
        /*0158*/ 	.word	0x000000ff
        /*015c*/ 	.word	0x00000050
        /*0160*/ 	.short	0x0100
        /*0162*/ 	.byte	0x04
	.zero		1


	//   ....[6]....
        /*0164*/ 	.word	0x000006a0
        /*0168*/ 	.word	0x000000ff
        /*016c*/ 	.word	0x00000018
        /*0170*/ 	.short	0x0100
        /*0172*/ 	.byte	0x04
	.zero		1


	//   ....[7]....
        /*0174*/ 	.word	0x000006b0
        /*0178*/ 	.word	0x000000ff
        /*017c*/ 	.word	0x00000058
        /*0180*/ 	.short	0x0100
        /*0182*/ 	.byte	0x04
	.zero		1


	//   ....[8]....
        /*0184*/ 	.word	0x000006c0
        /*0188*/ 	.word	0x000000ff
        /*018c*/ 	.word	0x00000020
        /*0190*/ 	.short	0x0100
        /*0192*/ 	.byte	0x04
	.zero		1


	//   ....[9]....
        /*0194*/ 	.word	0x000006d0
        /*0198*/ 	.word	0x000000ff
        /*019c*/ 	.word	0x00000060
        /*01a0*/ 	.short	0x0100
        /*01a2*/ 	.byte	0x04
	.zero		1


	//   ....[10]....
        /*01a4*/ 	.word	0x000006e0
        /*01a8*/ 	.word	0x000000ff
        /*01ac*/ 	.word	0x00000028
        /*01b0*/ 	.short	0x0100
        /*01b2*/ 	.byte	0x04
	.zero		1


	//   ....[11]....
        /*01b4*/ 	.word	0x000006f0
        /*01b8*/ 	.word	0x000000ff
        /*01bc*/ 	.word	0x00000068
        /*01c0*/ 	.short	0x0100
        /*01c2*/ 	.byte	0x04
	.zero		1


	//   ....[12]....
        /*01c4*/ 	.word	0x00000700
        /*01c8*/ 	.word	0x000000ff
        /*01cc*/ 	.word	0x00000030
        /*01d0*/ 	.short	0x0100
        /*01d2*/ 	.byte	0x04
	.zero		1


	//   ....[13]....
        /*01d4*/ 	.word	0x00000710
        /*01d8*/ 	.word	0x000000ff
        /*01dc*/ 	.word	0x00000070
        /*01e0*/ 	.short	0x0100
        /*01e2*/ 	.byte	0x04
	.zero		1


	//   ....[14]....
        /*01e4*/ 	.word	0x00000720
        /*01e8*/ 	.word	0x000000ff
        /*01ec*/ 	.word	0x00000038
        /*01f0*/ 	.short	0x0100
        /*01f2*/ 	.byte	0x04
	.zero		1


	//   ....[15]....
        /*01f4*/ 	.word	0x00000730
        /*01f8*/ 	.word	0x000000ff
        /*01fc*/ 	.word	0x00000078
        /*0200*/ 	.short	0x0100
        /*0202*/ 	.byte	0x04
	.zero		1


	//   ....[16]....
        /*0204*/ 	.word	0x00000850
        /*0208*/ 	.word	0x000000ff
        /*020c*/ 	.word	0x00000080
        /*0210*/ 	.short	0x0100
        /*0212*/ 	.byte	0x04
	.zero		1


	//   ....[17]....
        /*0214*/ 	.word	0x00000860
        /*0218*/ 	.word	0x000000ff
        /*021c*/ 	.word	0x00000098
        /*0220*/ 	.short	0x0100
        /*0222*/ 	.byte	0x04
	.zero		1


	//   ....[18]....
        /*0224*/ 	.word	0x00000870
        /*0228*/ 	.word	0x000000ff
        /*022c*/ 	.word	0x00000088
        /*0230*/ 	.short	0x0100
        /*0232*/ 	.byte	0x04
	.zero		1


	//   ....[19]....
        /*0234*/ 	.word	0x00000880
        /*0238*/ 	.word	0x000000ff
        /*023c*/ 	.word	0x000000a0
        /*0240*/ 	.short	0x0100
        /*0242*/ 	.byte	0x04
	.zero		1


	//   ....[20]....
        /*0244*/ 	.word	0x00000890
        /*0248*/ 	.word	0x000000ff
        /*024c*/ 	.word	0x00000090
        /*0250*/ 	.short	0x0100
        /*0252*/ 	.byte	0x04
	.zero		1


	//   ....[21]....
        /*0254*/ 	.word	0x000008a0
        /*0258*/ 	.word	0x000000ff
        /*025c*/ 	.word	0x000000a8
        /*0260*/ 	.short	0x0100
        /*0262*/ 	.byte	0x04
	.zero		1


	//   ....[22]....
        /*0264*/ 	.word	0x00000980
        /*0268*/ 	.word	0x000000ff
        /*026c*/ 	.word	0x000000b0
        /*0270*/ 	.short	0x0100
        /*0272*/ 	.byte	0x06
	.zero		1


	//   ....[23]....
        /*0274*/ 	.word	0x00000990
        /*0278*/ 	.word	0x000000ff
        /*027c*/ 	.word	0x000000b8
        /*0280*/ 	.short	0x0100
        /*0282*/ 	.byte	0x06
	.zero		1


	//   ....[24]....
        /*0284*/ 	.word	0x00000ac0
        /*0288*/ 	.word	0x000000ff
        /*028c*/ 	.word	0x000000c0
        /*0290*/ 	.short	0x0100
        /*0292*/ 	.byte	0x06
	.zero		1


	//   ....[25]....
        /*0294*/ 	.word	0x00000ad0
        /*0298*/ 	.word	0x000000ff
        /*029c*/ 	.word	0x000000d0
        /*02a0*/ 	.short	0x0100
        /*02a2*/ 	.byte	0x06
	.zero		1


	//   ....[26]....
        /*02a4*/ 	.word	0x00000ae0
        /*02a8*/ 	.word	0x000000ff
        /*02ac*/ 	.word	0x000000c8
        /*02b0*/ 	.short	0x0100
        /*02b2*/ 	.byte	0x06
	.zero		1


	//   ....[27]....
        /*02b4*/ 	.word	0x00000af0
        /*02b8*/ 	.word	0x000000ff
        /*02bc*/ 	.word	0x000000d8
        /*02c0*/ 	.short	0x0100
        /*02c2*/ 	.byte	0x06
	.zero		1


	//   ....[28]....
        /*02c4*/ 	.word	0x00000c10
        /*02c8*/ 	.word	0x000000ff
        /*02cc*/ 	.word	0x000000e0
        /*02d0*/ 	.short	0x0100
        /*02d2*/ 	.byte	0x04
	.zero		1


	//   ....[29]....
        /*02d4*/ 	.word	0x00000c20
        /*02d8*/ 	.word	0x000000ff
        /*02dc*/ 	.word	0x00000100
        /*02e0*/ 	.short	0x0100
        /*02e2*/ 	.byte	0x04
	.zero		1


	//   ....[30]....
        /*02e4*/ 	.word	0x00000c30
        /*02e8*/ 	.word	0x000000ff
        /*02ec*/ 	.word	0x000000e8
        /*02f0*/ 	.short	0x0100
        /*02f2*/ 	.byte	0x04
	.zero		1


	//   ....[31]....
        /*02f4*/ 	.word	0x00000c40
        /*02f8*/ 	.word	0x000000ff
        /*02fc*/ 	.word	0x00000108
        /*0300*/ 	.short	0x0100
        /*0302*/ 	.byte	0x04
	.zero		1


	//   ....[32]....
        /*0304*/ 	.word	0x00000c50
        /*0308*/ 	.word	0x000000ff
        /*030c*/ 	.word	0x000000f0
        /*0310*/ 	.short	0x0100
        /*0312*/ 	.byte	0x04
	.zero		1


	//   ....[33]....
        /*0314*/ 	.word	0x00000c60
        /*0318*/ 	.word	0x000000ff
        /*031c*/ 	.word	0x00000110
        /*0320*/ 	.short	0x0100
        /*0322*/ 	.byte	0x04
	.zero		1


	//   ....[34]....
        /*0324*/ 	.word	0x00000c70
        /*0328*/ 	.word	0x000000ff
        /*032c*/ 	.word	0x000000f8
        /*0330*/ 	.short	0x0100
        /*0332*/ 	.byte	0x04
	.zero		1


	//   ....[35]....
        /*0334*/ 	.word	0x00000c80
        /*0338*/ 	.word	0x000000ff
        /*033c*/ 	.word	0x00000118
        /*0340*/ 	.short	0x0100
        /*0342*/ 	.byte	0x04
	.zero		1


	//   ....[36]....
        /*0344*/ 	.word	0x00000d70
        /*0348*/ 	.word	0x000000ff
        /*034c*/ 	.word	0x00000120
        /*0350*/ 	.short	0x0100
        /*0352*/ 	.byte	0x04
	.zero		1


	//   ....[37]....
        /*0354*/ 	.word	0x00000d80
        /*0358*/ 	.word	0x000000ff
        /*035c*/ 	.word	0x00000130
        /*0360*/ 	.short	0x0100
        /*0362*/ 	.byte	0x04
	.zero		1


	//   ....[38]....
        /*0364*/ 	.word	0x00000d90
        /*0368*/ 	.word	0x000000ff
        /*036c*/ 	.word	0x00000128
        /*0370*/ 	.short	0x0100
        /*0372*/ 	.byte	0x04
	.zero		1


	//   ....[39]....
        /*0374*/ 	.word	0x00000da0
        /*0378*/ 	.word	0x000000ff
        /*037c*/ 	.word	0x00000138
        /*0380*/ 	.short	0x0100
        /*0382*/ 	.byte	0x04
	.zero		1


	//   ....[40]....
        /*0384*/ 	.word	0x00000ea0
        /*0388*/ 	.word	0x000000ff
        /*038c*/ 	.word	0x00000140
        /*0390*/ 	.short	0x0100
        /*0392*/ 	.byte	0x06
	.zero		1


	//   ....[41]....
        /*0394*/ 	.word	0x00001c00
        /*0398*/ 	.word	0x00000003
        /*039c*/ 	.word	0x00000130
        /*03a0*/ 	.short	0x010a
        /*03a2*/ 	.byte	0xff
	.zero		1


	//   ....[42]....
        /*03a4*/ 	.word	0x00001c30
        /*03a8*/ 	.word	0x00000003
        /*03ac*/ 	.word	0x00000120
        /*03b0*/ 	.short	0x0101
        /*03b2*/ 	.byte	0xff
	.zero		1


	//   ....[43]....
        /*03b4*/ 	.word	0x00001cf0
        /*03b8*/ 	.word	0x000000ff
        /*03bc*/ 	.word	0x00000040
        /*03c0*/ 	.short	0x010a
        /*03c2*/ 	.byte	0x04
	.zero		1


	//   ....[44]....
        /*03c4*/ 	.word	0x00001dc0
        /*03c8*/ 	.word	0x000000ff
        /*03cc*/ 	.word	0x00000040
        /*03d0*/ 	.short	0x010a
        /*03d2*/ 	.byte	0x05
	.zero		1


	//   ....[45]....
        /*03d4*/ 	.word	0x00001f20
        /*03d8*/ 	.word	0x000000ff
        /*03dc*/ 	.word	0x00000040
        /*03e0*/ 	.short	0x010a
        /*03e2*/ 	.byte	0x04
	.zero		1


	//   ....[46]....
        /*03e4*/ 	.word	0x000021d0
        /*03e8*/ 	.word	0x000000ff
        /*03ec*/ 	.word	0x000000b8
        /*03f0*/ 	.short	0x0101
        /*03f2*/ 	.byte	0x15
	.zero		1


	//   ....[47]....
        /*03f4*/ 	.word	0x000021f0
        /*03f8*/ 	.word	0x000000ff
        /*03fc*/ 	.word	0x00000040
        /*0400*/ 	.short	0x010a
        /*0402*/ 	.byte	0x04
	.zero		1


	//   ....[48]....
        /*0404*/ 	.word	0x00002270
        /*0408*/ 	.word	0x000000ff
        /*040c*/ 	.word	0x00000040
        /*0410*/ 	.short	0x010a
        /*0412*/ 	.byte	0x06
	.zero		1


	//   ....[49]....
        /*0414*/ 	.word	0x000023b0
        /*0418*/ 	.word	0x000000ff
        /*041c*/ 	.word	0x00000040
        /*0420*/ 	.short	0x010a
        /*0422*/ 	.byte	0x04
	.zero		1


	//   ....[50]....
        /*0424*/ 	.word	0x00002690
        /*0428*/ 	.word	0x00000003
        /*042c*/ 	.word	0x000000c0
        /*0430*/ 	.short	0x010a
        /*0432*/ 	.byte	0xff
	.zero		1


	//   ....[51]....
        /*0434*/ 	.word	0x000027e0
        /*0438*/ 	.word	0x00000000
        /*043c*/ 	.word	0x00000000
        /*0440*/ 	.short	0x0101
        /*0442*/ 	.byte	0xff
	.zero		1


	//   ....[52]....
        /*0444*/ 	.word	0x00002da0
        /*0448*/ 	.word	0x000000ff
        /*044c*/ 	.word	0x00000000
        /*0450*/ 	.short	0x010a
        /*0452*/ 	.byte	0x04
	.zero		1


	//   ....[53]....
        /*0454*/ 	.word	0x00002e30
        /*0458*/ 	.word	0x000000ff
        /*045c*/ 	.word	0x00000000
        /*0460*/ 	.short	0x010a
        /*0462*/ 	.byte	0x05
	.zero		1


	//   ....[54]....
        /*0464*/ 	.word	0x00002ec0
        /*0468*/ 	.word	0x000000ff
        /*046c*/ 	.word	0x00000000
        /*0470*/ 	.short	0x010a
        /*0472*/ 	.byte	0x05
	.zero		1


	//   ....[55]....
        /*0474*/ 	.word	0x00002f50
        /*0478*/ 	.word	0x000000ff
        /*047c*/ 	.word	0x00000000
        /*0480*/ 	.short	0x010a
        /*0482*/ 	.byte	0x05
	.zero		1


	//   ....[56]....
        /*0484*/ 	.word	0x00002fe0
        /*0488*/ 	.word	0x000000ff
        /*048c*/ 	.word	0x00000000
        /*0490*/ 	.short	0x010a
        /*0492*/ 	.byte	0x05
	.zero		1


	//   ....[57]....
        /*0494*/ 	.word	0x00003070
        /*0498*/ 	.word	0x000000ff
        /*049c*/ 	.word	0x00000000
        /*04a0*/ 	.short	0x010a
        /*04a2*/ 	.byte	0x05
	.zero		1


	//   ....[58]....
        /*04a4*/ 	.word	0x00003100
        /*04a8*/ 	.word	0x000000ff
        /*04ac*/ 	.word	0x00000000
        /*04b0*/ 	.short	0x010a
        /*04b2*/ 	.byte	0x05
	.zero		1


	//   ....[59]....
        /*04b4*/ 	.word	0x000031a0
        /*04b8*/ 	.word	0x00000000
        /*04bc*/ 	.word	0x00000000
        /*04c0*/ 	.short	0x010a
        /*04c2*/ 	.byte	0xff
	.zero		1


	//   ....[60]....
        /*04c4*/ 	.word	0x000032c0
        /*04c8*/ 	.word	0x00000002
        /*04cc*/ 	.word	0x00000120
        /*04d0*/ 	.short	0x010a
        /*04d2*/ 	.byte	0xff
	.zero		1


	//   ....[61]....
        /*04d4*/ 	.word	0x00003320
        /*04d8*/ 	.word	0x00000004
        /*04dc*/ 	.word	0x00000000
        /*04e0*/ 	.short	0x0101
        /*04e2*/ 	.byte	0xff
	.zero		1


	//   ....[62]....
        /*04e4*/ 	.word	0x00003340
        /*04e8*/ 	.word	0x000000ff
        /*04ec*/ 	.word	0x000000d0
        /*04f0*/ 	.short	0x010a
        /*04f2*/ 	.byte	0x04
	.zero		1


	//   ....[63]....
        /*04f4*/ 	.word	0x00003460
        /*04f8*/ 	.word	0x00000002
        /*04fc*/ 	.word	0x000000c0
        /*0500*/ 	.short	0x010a
        /*0502*/ 	.byte	0xff
	.zero		1


	//   ....[64]....
        /*0504*/ 	.word	0x00003570
        /*0508*/ 	.word	0x00000002
        /*050c*/ 	.word	0x00000000
        /*0510*/ 	.short	0x0101
        /*0512*/ 	.byte	0xff
	.zero		1


	//   ....[65]....
        /*0514*/ 	.word	0x00003600
        /*0518*/ 	.word	0x000000ff
        /*051c*/ 	.word	0x000000d0
        /*0520*/ 	.short	0x0106
        /*0522*/ 	.byte	0x04
	.zero		1


	//   ....[66]....
        /*0524*/ 	.word	0x00003620
        /*0528*/ 	.word	0x000000ff
        /*052c*/ 	.word	0x000000d0
        /*0530*/ 	.short	0x010a
        /*0532*/ 	.byte	0x04
	.zero		1


	//   ....[67]....
        /*0534*/ 	.word	0x000036b0
        /*0538*/ 	.word	0x000000ff
        /*053c*/ 	.word	0x000000d0
        /*0540*/ 	.short	0x0106
        /*0542*/ 	.byte	0x07
	.zero		1


	//   ....[68]....
        /*0544*/ 	.word	0x000036f0
        /*0548*/ 	.word	0x00000000
        /*054c*/ 	.word	0x000000d0
        /*0550*/ 	.short	0x010a
        /*0552*/ 	.byte	0xff
	.zero		1


	//   ....[69]....
        /*0554*/ 	.word	0x00003930
        /*0558*/ 	.word	0x000000ff
        /*055c*/ 	.word	0x00000008
        /*0560*/ 	.short	0x010a
        /*0562*/ 	.byte	0x05
	.zero		1


	//   ....[70]....
        /*0564*/ 	.word	0x00003950
        /*0568*/ 	.word	0x000000ff
        /*056c*/ 	.word	0x00000008
        /*0570*/ 	.short	0x010a
        /*0572*/ 	.byte	0x05
	.zero		1


	//   ....[71]....
        /*0574*/ 	.word	0x00003ae0
        /*0578*/ 	.word	0x000000ff
        /*057c*/ 	.word	0x00000008
        /*0580*/ 	.short	0x010a
        /*0582*/ 	.byte	0x05
	.zero		1


	//   ....[72]....
        /*0584*/ 	.word	0x00003b00
        /*0588*/ 	.word	0x000000ff
        /*058c*/ 	.word	0x00000008
        /*0590*/ 	.short	0x010a
        /*0592*/ 	.byte	0x05
	.zero		1


	//   ....[73]....
        /*0594*/ 	.word	0x00003bc0
        /*0598*/ 	.word	0x000000ff
        /*059c*/ 	.word	0x00000000
        /*05a0*/ 	.short	0x0101
        /*05a2*/ 	.byte	0x04
	.zero		1


	//   ....[74]....
        /*05a4*/ 	.word	0x00003f80
        /*05a8*/ 	.word	0x00000000
        /*05ac*/ 	.word	0x000000c0
        /*05b0*/ 	.short	0x010a
        /*05b2*/ 	.byte	0xff
	.zero		1


	//   ....[75]....
        /*05b4*/ 	.word	0x00004040
        /*05b8*/ 	.word	0x00000000
        /*05bc*/ 	.word	0x00000000
        /*05c0*/ 	.short	0x0101
        /*05c2*/ 	.byte	0xff
	.zero		1


	//   ....[76]....
        /*05c4*/ 	.word	0x00004100
        /*05c8*/ 	.word	0x000000ff
        /*05cc*/ 	.word	0x00000000
        /*05d0*/ 	.short	0x010a
        /*05d2*/ 	.byte	0x04
	.zero		1


	//   ....[77]....
        /*05d4*/ 	.word	0x00004110
        /*05d8*/ 	.word	0x000000ff
        /*05dc*/ 	.word	0x00000100
        /*05e0*/ 	.short	0x010a
        /*05e2*/ 	.byte	0x2e
	.zero		1


	//   ....[78]....
        /*05e4*/ 	.word	0x000041c0
        /*05e8*/ 	.word	0x000000ff
        /*05ec*/ 	.word	0x00000000
        /*05f0*/ 	.short	0x010a
        /*05f2*/ 	.byte	0x07
	.zero		1


	//   ....[79]....
        /*05f4*/ 	.word	0x000042f0
        /*05f8*/ 	.word	0x000000ff
        /*05fc*/ 	.word	0x00000000
        /*0600*/ 	.short	0x010a
        /*0602*/ 	.byte	0x04
	.zero		1


	//   ....[80]....
        /*0604*/ 	.word	0x00004730
        /*0608*/ 	.word	0x000000ff
        /*060c*/ 	.word	0x00000000
        /*0610*/ 	.short	0x010a
        /*0612*/ 	.byte	0x04
	.zero		1


	//   ....[81]....
        /*0614*/ 	.word	0x000047c0
        /*0618*/ 	.word	0x000000ff
        /*061c*/ 	.word	0x00000000
        /*0620*/ 	.short	0x010a
        /*0622*/ 	.byte	0x05
	.zero		1


	//   ....[82]....
        /*0624*/ 	.word	0x00004850
        /*0628*/ 	.word	0x000000ff
        /*062c*/ 	.word	0x00000000
        /*0630*/ 	.short	0x010a
        /*0632*/ 	.byte	0x05
	.zero		1


	//   ....[83]....
        /*0634*/ 	.word	0x000048f0
        /*0638*/ 	.word	0x00000000
        /*063c*/ 	.word	0x00000000
        /*0640*/ 	.short	0x010a
        /*0642*/ 	.byte	0xff
	.zero		1


	//   ....[84]....
        /*0644*/ 	.word	0x00004930
        /*0648*/ 	.word	0x00000000
        /*064c*/ 	.word	0x00000000
        /*0650*/ 	.short	0x010a
        /*0652*/ 	.byte	0xff
	.zero		1


	//   ....[85]....
        /*0654*/ 	.word	0x000049a0
        /*0658*/ 	.word	0x000000ff
        /*065c*/ 	.word	0x00000000
        /*0660*/ 	.short	0x0101
        /*0662*/ 	.byte	0x04
	.zero		1


	//   ....[86]....
        /*0664*/ 	.word	0x000049e0
        /*0668*/ 	.word	0x000000ff
        /*066c*/ 	.word	0x00000140
        /*0670*/ 	.short	0x010a
        /*0672*/ 	.byte	0x29
	.zero		1


	//   ....[87]....
        /*0674*/ 	.word	0x00004a30
        /*0678*/ 	.word	0x000000ff
        /*067c*/ 	.word	0x00000000
        /*0680*/ 	.short	0x0101
        /*0682*/ 	.byte	0x04
	.zero		1


	//   ....[88]....
        /*0684*/ 	.word	0x00004e90
        /*0688*/ 	.word	0x0000000c
        /*068c*/ 	.word	0x000000c0
        /*0690*/ 	.short	0x010a
        /*0692*/ 	.byte	0xff
	.zero		1


	//   ....[89]....
        /*0694*/ 	.word	0x00005000
        /*0698*/ 	.word	0x00000000
        /*069c*/ 	.word	0x00000000
        /*06a0*/ 	.short	0x0101
        /*06a2*/ 	.byte	0xff
	.zero		1


	//   ....[90]....
        /*06a4*/ 	.word	0x00005480
        /*06a8*/ 	.word	0x000000ff
        /*06ac*/ 	.word	0x000000b8
        /*06b0*/ 	.short	0x010a
        /*06b2*/ 	.byte	0x1d
	.zero		1


	//   ....[91]....
        /*06b4*/ 	.word	0x00005640
        /*06b8*/ 	.word	0x000000ff
        /*06bc*/ 	.word	0x00000098
        /*06c0*/ 	.short	0x010a
        /*06c2*/ 	.byte	0x04
	.zero		1


	//   ....[92]....
        /*06c4*/ 	.word	0x00005880
        /*06c8*/ 	.word	0x000000ff
        /*06cc*/ 	.word	0x00000080
        /*06d0*/ 	.short	0x010b
        /*06d2*/ 	.byte	0x04
	.zero		1


	//   ....[93]....
        /*06d4*/ 	.word	0x00005890
        /*06d8*/ 	.word	0x000000ff
        /*06dc*/ 	.word	0x00000000
        /*06e0*/ 	.short	0x0101
        /*06e2*/ 	.byte	0x10
	.zero		1


	//   ....[94]....
        /*06e4*/ 	.word	0x000058a0
        /*06e8*/ 	.word	0x000000ff
        /*06ec*/ 	.word	0x00000098
        /*06f0*/ 	.short	0x010a
        /*06f2*/ 	.byte	0x05
	.zero		1


	//   ....[95]....
        /*06f4*/ 	.word	0x00005b00
        /*06f8*/ 	.word	0x000000ff
        /*06fc*/ 	.word	0x00000080
        /*0700*/ 	.short	0x010b
        /*0702*/ 	.byte	0x05
	.zero		1


	//   ....[96]....
        /*0704*/ 	.word	0x00005b10
        /*0708*/ 	.word	0x000000ff
        /*070c*/ 	.word	0x00000000
        /*0710*/ 	.short	0x0101
        /*0712*/ 	.byte	0x04
	.zero		1


	//   ....[97]....
        /*0714*/ 	.word	0x00005bc0
        /*0718*/ 	.word	0x000000ff
        /*071c*/ 	.word	0x00000000
        /*0720*/ 	.short	0x010a
        /*0722*/ 	.byte	0x04
	.zero		1


	//   ....[98]....
        /*0724*/ 	.word	0x00005c50
        /*0728*/ 	.word	0x000000ff
        /*072c*/ 	.word	0x00000000
        /*0730*/ 	.short	0x010a
        /*0732*/ 	.byte	0x05
	.zero		1


	//   ....[99]....
        /*0734*/ 	.word	0x00005cf0
        /*0738*/ 	.word	0x00000000
        /*073c*/ 	.word	0x00000000
        /*0740*/ 	.short	0x010a
        /*0742*/ 	.byte	0xff
	.zero		1


	//   ....[100]....
        /*0744*/ 	.word	0x00006020
        /*0748*/ 	.word	0x00000000
        /*074c*/ 	.word	0x000000c0
        /*0750*/ 	.short	0x010a
        /*0752*/ 	.byte	0xff
	.zero		1


	//   ....[101]....
        /*0754*/ 	.word	0x000060f0
        /*0758*/ 	.word	0x00000000
        /*075c*/ 	.word	0x00000000
        /*0760*/ 	.short	0x0101
        /*0762*/ 	.byte	0xff
	.zero		1


	//   ....[102]....
        /*0764*/ 	.word	0x00006ce0
        /*0768*/ 	.word	0x00000000
        /*076c*/ 	.word	0x00000080
        /*0770*/ 	.short	0x010a
        /*0772*/ 	.byte	0xff
	.zero		1


	//   ....[103]....
        /*0774*/ 	.word	0x00006d10
        /*0778*/ 	.word	0x0000003e
        /*077c*/ 	.word	0x000000e0
        /*0780*/ 	.short	0x010a
        /*0782*/ 	.byte	0xff
	.zero		1


	//   ....[104]....
        /*0784*/ 	.word	0x00006e20
        /*0788*/ 	.word	0x00000000
        /*078c*/ 	.word	0x00000080
        /*0790*/ 	.short	0x010a
        /*0792*/ 	.byte	0xff
	.zero		1


	//   ....[105]....
        /*0794*/ 	.word	0x00006f30
        /*0798*/ 	.word	0x0000003e
        /*079c*/ 	.word	0x000000e0
        /*07a0*/ 	.short	0x010a
        /*07a2*/ 	.byte	0xff
	.zero		1


	//   ....[106]....
        /*07a4*/ 	.word	0x00007750
        /*07a8*/ 	.word	0x00000000
        /*07ac*/ 	.word	0x00000000
        /*07b0*/ 	.short	0x0101
        /*07b2*/ 	.byte	0xff
	.zero		1


	//   ....[107]....
        /*07b4*/ 	.word	0x00007760
        /*07b8*/ 	.word	0x00000002
        /*07bc*/ 	.word	0x00000080
        /*07c0*/ 	.short	0x010a
        /*07c2*/ 	.byte	0xff
	.zero		1


	//   ....[108]....
        /*07c4*/ 	.word	0x00007820
        /*07c8*/ 	.word	0x00000002
        /*07cc*/ 	.word	0x00000080
        /*07d0*/ 	.short	0x010a
        /*07d2*/ 	.byte	0xff
	.zero		1


	//   ....[109]....
        /*07d4*/ 	.word	0x00007ba0
        /*07d8*/ 	.word	0x0000003e
        /*07dc*/ 	.word	0x00000000
        /*07e0*/ 	.short	0x0101
        /*07e2*/ 	.byte	0xff
	.zero		1


	//   ....[110]....
        /*07e4*/ 	.word	0x00008150
        /*07e8*/ 	.word	0x00000002
        /*07ec*/ 	.word	0x00000000
        /*07f0*/ 	.short	0x0101
        /*07f2*/ 	.byte	0xff
	.zero		1


	//   ....[111]....
        /*07f4*/ 	.word	0x00008410
        /*07f8*/ 	.word	0x000000ff
        /*07fc*/ 	.word	0x00000000
        /*0800*/ 	.short	0x0101
        /*0802*/ 	.byte	0x06
	.zero		1


	//   ....[112]....
        /*0804*/ 	.word	0x00008430
        /*0808*/ 	.word	0x00000003
        /*080c*/ 	.word	0x00000130
        /*0810*/ 	.short	0x010a
        /*0812*/ 	.byte	0xff
	.zero		1


	//   ....[113]....
        /*0814*/ 	.word	0x00008490
        /*0818*/ 	.word	0x00000000
        /*081c*/ 	.word	0x00000040
        /*0820*/ 	.short	0x010a
        /*0822*/ 	.byte	0xff
	.zero		1


	//   ....[114]....
        /*0824*/ 	.word	0x000084f0
        /*0828*/ 	.word	0x00000000
        /*082c*/ 	.word	0x00000040
        /*0830*/ 	.short	0x010a
        /*0832*/ 	.byte	0xff
	.zero		1


	//   ....[115]....
        /*0834*/ 	.word	0x00008540
        /*0838*/ 	.word	0x00000003
        /*083c*/ 	.word	0x000000c0
        /*0840*/ 	.short	0x010a
        /*0842*/ 	.byte	0xff
	.zero		1


	//   ....[116]....
        /*0844*/ 	.word	0x000085a0
        /*0848*/ 	.word	0x00000000
        /*084c*/ 	.word	0x00000000
        /*0850*/ 	.short	0x010a
        /*0852*/ 	.byte	0xff
	.zero		1


	//   ....[117]....
        /*0854*/ 	.word	0x00008600
        /*0858*/ 	.word	0x00000000
        /*085c*/ 	.word	0x00000000
        /*0860*/ 	.short	0x010a
        /*0862*/ 	.byte	0xff
	.zero		1


	//   ....[118]....
        /*0864*/ 	.word	0x00008660
        /*0868*/ 	.word	0x00000000
        /*086c*/ 	.word	0x00000000
        /*0870*/ 	.short	0x010a
        /*0872*/ 	.byte	0xff
	.zero		1


	//   ....[119]....
        /*0874*/ 	.word	0x000086c0
        /*0878*/ 	.word	0x00000000
        /*087c*/ 	.word	0x00000000
        /*0880*/ 	.short	0x010a
        /*0882*/ 	.byte	0xff
	.zero		1


	//   ....[120]....
        /*0884*/ 	.word	0x00008720
        /*0888*/ 	.word	0x00000000
        /*088c*/ 	.word	0x00000000
        /*0890*/ 	.short	0x010a
        /*0892*/ 	.byte	0xff
	.zero		1


	//   ....[121]....
        /*0894*/ 	.word	0x00008780
        /*0898*/ 	.word	0x00000000
        /*089c*/ 	.word	0x00000000
        /*08a0*/ 	.short	0x010a
        /*08a2*/ 	.byte	0xff
	.zero		1


	//   ....[122]....
        /*08a4*/ 	.word	0x000087e0
        /*08a8*/ 	.word	0x00000000
        /*08ac*/ 	.word	0x00000000
        /*08b0*/ 	.short	0x010a
        /*08b2*/ 	.byte	0xff
	.zero		1


	//   ....[123]....
        /*08b4*/ 	.word	0x00008830
        /*08b8*/ 	.word	0x00000002
        /*08bc*/ 	.word	0x00000120
        /*08c0*/ 	.short	0x010a
        /*08c2*/ 	.byte	0xff
	.zero		1


	//   ....[124]....
        /*08c4*/ 	.word	0x00008890
        /*08c8*/ 	.word	0x00000002
        /*08cc*/ 	.word	0x000000d0
        /*08d0*/ 	.short	0x010a
        /*08d2*/ 	.byte	0xff
	.zero		1


	//   ....[125]....
        /*08d4*/ 	.word	0x000088e0
        /*08d8*/ 	.word	0x00000002
        /*08dc*/ 	.word	0x000000c0
        /*08e0*/ 	.short	0x010a
        /*08e2*/ 	.byte	0xff
	.zero		1


	//   ....[126]....
        /*08e4*/ 	.word	0x00008940
        /*08e8*/ 	.word	0x00000000
        /*08ec*/ 	.word	0x000000d0
        /*08f0*/ 	.short	0x010a
        /*08f2*/ 	.byte	0xff
	.zero		1


	//   ....[127]....
        /*08f4*/ 	.word	0x000089a0
        /*08f8*/ 	.word	0x00000000
        /*08fc*/ 	.word	0x00000008
        /*0900*/ 	.short	0x010a
        /*0902*/ 	.byte	0xff
	.zero		1


	//   ....[128]....
        /*0904*/ 	.word	0x00008a80
        /*0908*/ 	.word	0x00000000
        /*090c*/ 	.word	0x00000008
        /*0910*/ 	.short	0x010a
        /*0912*/ 	.byte	0xff
	.zero		1


	//   ....[129]....
        /*0914*/ 	.word	0x00008ad0
        /*0918*/ 	.word	0x00000000
        /*091c*/ 	.word	0x000000c0
        /*0920*/ 	.short	0x010a
        /*0922*/ 	.byte	0xff
	.zero		1


	//   ....[130]....
        /*0924*/ 	.word	0x00008b30
        /*0928*/ 	.word	0x00000000
        /*092c*/ 	.word	0x00000100
        /*0930*/ 	.short	0x010a
        /*0932*/ 	.byte	0xff
	.zero		1


	//   ....[131]....
        /*0934*/ 	.word	0x00008b90
        /*0938*/ 	.word	0x00000000
        /*093c*/ 	.word	0x00000000
        /*0940*/ 	.short	0x010a
        /*0942*/ 	.byte	0xff
	.zero		1


	//   ....[132]....
        /*0944*/ 	.word	0x00008bf0
        /*0948*/ 	.word	0x00000000
        /*094c*/ 	.word	0x00000000
        /*0950*/ 	.short	0x010a
        /*0952*/ 	.byte	0xff
	.zero		1


	//   ....[133]....
        /*0954*/ 	.word	0x00008c50
        /*0958*/ 	.word	0x00000000
        /*095c*/ 	.word	0x00000000
        /*0960*/ 	.short	0x010a
        /*0962*/ 	.byte	0xff
	.zero		1


	//   ....[134]....
        /*0964*/ 	.word	0x00008cb0
        /*0968*/ 	.word	0x00000000
        /*096c*/ 	.word	0x00000000
        /*0970*/ 	.short	0x010a
        /*0972*/ 	.byte	0xff
	.zero		1


	//   ....[135]....
        /*0974*/ 	.word	0x00008d10
        /*0978*/ 	.word	0x00000000
        /*097c*/ 	.word	0x00000140
        /*0980*/ 	.short	0x010a
        /*0982*/ 	.byte	0xff
	.zero		1


	//   ....[136]....
        /*0984*/ 	.word	0x00008d60
        /*0988*/ 	.word	0x0000000c
        /*098c*/ 	.word	0x000000c0
        /*0990*/ 	.short	0x010a
        /*0992*/ 	.byte	0xff
	.zero		1


	//   ....[137]....
        /*0994*/ 	.word	0x00008dc0
        /*0998*/ 	.word	0x00000000
        /*099c*/ 	.word	0x000000b8
        /*09a0*/ 	.short	0x010a
        /*09a2*/ 	.byte	0xff
	.zero		1


	//   ....[138]....
        /*09a4*/ 	.word	0x00008e20
        /*09a8*/ 	.word	0x00000000
        /*09ac*/ 	.word	0x00000098
        /*09b0*/ 	.short	0x010a
        /*09b2*/ 	.byte	0xff
	.zero		1


	//   ....[139]....
        /*09b4*/ 	.word	0x00008e80
        /*09b8*/ 	.word	0x00000009
        /*09bc*/ 	.word	0x00000098
        /*09c0*/ 	.short	0x010a
        /*09c2*/ 	.byte	0xff
	.zero		1


	//   ....[140]....
        /*09c4*/ 	.word	0x00008ee0
        /*09c8*/ 	.word	0x00000000
        /*09cc*/ 	.word	0x00000000
        /*09d0*/ 	.short	0x010a
        /*09d2*/ 	.byte	0xff
	.zero		1


	//   ....[141]....
        /*09d4*/ 	.word	0x00008f40
        /*09d8*/ 	.word	0x00000000
        /*09dc*/ 	.word	0x00000000
        /*09e0*/ 	.short	0x010a
        /*09e2*/ 	.byte	0xff
	.zero		1


	//   ....[142]....
        /*09e4*/ 	.word	0x00008f90
        /*09e8*/ 	.word	0x00000000
        /*09ec*/ 	.word	0x000000c0
        /*09f0*/ 	.short	0x010a
        /*09f2*/ 	.byte	0xff
	.zero		1


	//   ....[143]....
        /*09f4*/ 	.word	0x00008fe0
        /*09f8*/ 	.word	0x00000000
        /*09fc*/ 	.word	0x00000080
        /*0a00*/ 	.short	0x010a
        /*0a02*/ 	.byte	0xff
	.zero		1


	//   ....[144]....
        /*0a04*/ 	.word	0x00009030
        /*0a08*/ 	.word	0x0000003e
        /*0a0c*/ 	.word	0x000000e0
        /*0a10*/ 	.short	0x010a
        /*0a12*/ 	.byte	0xff
	.zero		1


	//   ....[145]....
        /*0a14*/ 	.word	0x00009080
        /*0a18*/ 	.word	0x00000002
        /*0a1c*/ 	.word	0x00000080
        /*0a20*/ 	.short	0x010a
        /*0a22*/ 	.byte	0xff
	.zero		1


	//----- nvinfo : EIATTR_NUM_MBARRIERS
	.align		4
.L_47:
        /*0a24*/ 	.byte	0x03, 0x38
        /*0a26*/ 	.short	0x0029


	//----- nvinfo : EIATTR_EXIT_INSTR_OFFSETS
	.align		4
        /*0a28*/ 	.byte	0x04, 0x1c
        /*0a2a*/ 	.short	(.L_49 - .L_48)


	//   ....[0]....
.L_48:
        /*0a2c*/ 	.word	0x000031d0


	//   ....[1]....
        /*0a30*/ 	.word	0x000036c0


	//   ....[2]....
        /*0a34*/ 	.word	0x00003720


	//   ....[3]....
        /*0a38*/ 	.word	0x00004c60


	//   ....[4]....
        /*0a3c*/ 	.word	0x00005d20


	//   ....[5]....
        /*0a40*/ 	.word	0x00005d60


	//   ....[6]....
        /*0a44*/ 	.word	0x00008310


	//   ....[7]....
        /*0a48*/ 	.word	0x00008380


	//   ....[8]....
        /*0a4c*/ 	.word	0x000083b0


	//   ....[9]....
        /*0a50*/ 	.word	0x00008420


	//----- nvinfo : EIATTR_MAX_THREADS
	.align		4
.L_49:
        /*0a54*/ 	.byte	0x04, 0x05
        /*0a56*/ 	.short	(.L_51 - .L_50)
.L_50:
        /*0a58*/ 	.word	0x00000100
        /*0a5c*/ 	.word	0x00000001
        /*0a60*/ 	.word	0x00000001


	//----- nvinfo : EIATTR_CRS_STACK_SIZE
	.align		4
.L_51:
        /*0a64*/ 	.byte	0x04, 0x1e
        /*0a66*/ 	.short	(.L_53 - .L_52)
.L_52:
        /*0a68*/ 	.word	0x00000000


	//----- nvinfo : EIATTR_CBANK_PARAM_SIZE
	.align		4
.L_53:
        /*0a6c*/ 	.byte	0x03, 0x19
        /*0a6e*/ 	.short	0x0800


	//----- nvinfo : EIATTR_PARAM_CBANK
	.align		4
        /*0a70*/ 	.byte	0x04, 0x0a
        /*0a72*/ 	.short	(.L_55 - .L_54)
	.align		4
.L_54:
        /*0a74*/ 	.word	index@(.nv.constant0._ZN7cutlass13device_kernelINS_4gemm6kernel13GemmUniversalIN4cute5tupleIJiiiiEEENS1_10collective13CollectiveMmaINS1_35MainloopSm100TmaUmmaWarpSpecializedILi8ELi2ELi4ENS5_IJNS4_1CILi4EEENSA_ILi2EEENSA_ILi1EEEEEEEENS5_IJNSA_ILi128EEENSA_ILi64EEESG_EEENS_10bfloat16_tENS5_IJlSD_lEEESJ_SK_NS4_8TiledMMAINS4_8MMA_AtomIJNS4_26SM100_MMA_F16BF16_2x1SM_SSISJ_SJ_fLi128ELi64ELNS4_4UMMA5MajorE0ELSP_0ELNSO_7ScaleInE0ELSQ_0EEEEEENS4_6LayoutINS5_IJSD_SD_SD_EEENS5_IJNSA_ILi0EEESV_SV_EEEEENS5_IJNS4_10UnderscoreESY_SY_EEEEENS4_28SM100_TMA_2SM_LOAD_MULTICASTENS4_14ComposedLayoutINS4_7SwizzleILi3ELi4ELi3EEENS4_18smem_ptr_flag_bitsILi16EEENST_INS5_IJNSA_ILi8EEESH_EEENS5_IJSH_SD_EEEEEEEvNS4_8identityES11_S1B_vS1C_EENS_8epilogue10collective18CollectiveEpilogueINS1E_23Sm100TmaWarpSpecializedILi3ELi2ELi16ELb1ELb0EEEJNS5_IJSH_SH_SG_EEENS5_IJNST_ISH_SD_EENST_INS5_IJNSA_ILi16EEESC_EEENS5_IJSD_NSA_ILi32EEEEEEEEEEESJ_SK_SJ_SK_NS1E_6fusion15FusionCallbacksIS1I_NS1R_17LinearCombinationISJ_fSJ_fLNS_15FloatRoundStyleE2EEES1J_S1Q_JEEENS4_5SM1004TMEM4LOAD26SM100_TMEM_LOAD_32dp32b16xENS4_13SM90_TMA_LOADENS12_INS13_ILi1ELi4ELi3EEES16_NST_INS5_IJS17_S1L_EEENS5_IJS1L_SD_EEEEEEENS4_39AutoVectorizingCopyWithAssumedAlignmentILi128EEENS4_14SM90_TMA_STOREES26_S28_S28_EEEvvEEEEvNT_6ParamsE)
        /*0a78*/ 	.short	0x0380
        /*0a7a*/ 	.short	0x0800


	//----- nvinfo : EIATTR_SW_WAR
	.align		4
.L_55:
        /*0a7c*/ 	.byte	0x04, 0x36
        /*0a7e*/ 	.short	(.L_57 - .L_56)
.L_56:
        /*0a80*/ 	.word	0x00000008
.L_57:


//--------------------- .nv.callgraph             --------------------------
	.section	.nv.callgraph,"",@"SHT_CUDA_CALLGRAPH"
	.align	4
	.sectionentsize	8
	.align		4
        /*0000*/ 	.word	0x00000000
	.align		4
        /*0004*/ 	.word	0xffffffff
	.align		4
        /*0008*/ 	.word	index@(_ZN7cutlass13device_kernelINS_4gemm6kernel13GemmUniversalIN4cute5tupleIJiiiiEEENS1_10collective13CollectiveMmaINS1_35MainloopSm100TmaUmmaWarpSpecializedILi8ELi2ELi4ENS5_IJNS4_1CILi4EEENSA_ILi2EEENSA_ILi1EEEEEEEENS5_IJNSA_ILi128EEENSA_ILi64EEESG_EEENS_10bfloat16_tENS5_IJlSD_lEEESJ_SK_NS4_8TiledMMAINS4_8MMA_AtomIJNS4_26SM100_MMA_F16BF16_2x1SM_SSISJ_SJ_fLi128ELi64ELNS4_4UMMA5MajorE0ELSP_0ELNSO_7ScaleInE0ELSQ_0EEEEEENS4_6LayoutINS5_IJSD_SD_SD_EEENS5_IJNSA_ILi0EEESV_SV_EEEEENS5_IJNS4_10UnderscoreESY_SY_EEEEENS4_28SM100_TMA_2SM_LOAD_MULTICASTENS4_14ComposedLayoutINS4_7SwizzleILi3ELi4ELi3EEENS4_18smem_ptr_flag_bitsILi16EEENST_INS5_IJNSA_ILi8EEESH_EEENS5_IJSH_SD_EEEEEEEvNS4_8identityES11_S1B_vS1C_EENS_8epilogue10collective18CollectiveEpilogueINS1E_23Sm100TmaWarpSpecializedILi3ELi2ELi16ELb1ELb0EEEJNS5_IJSH_SH_SG_EEENS5_IJNST_ISH_SD_EENST_INS5_IJNSA_ILi16EEESC_EEENS5_IJSD_NSA_ILi32EEEEEEEEEEESJ_SK_SJ_SK_NS1E_6fusion15FusionCallbacksIS1I_NS1R_17LinearCombinationISJ_fSJ_fLNS_15FloatRoundStyleE2EEES1J_S1Q_JEEENS4_5SM1004TMEM4LOAD26SM100_TMEM_LOAD_32dp32b16xENS4_13SM90_TMA_LOADENS12_INS13_ILi1ELi4ELi3EEES16_NST_INS5_IJS17_S1L_EEENS5_IJS1L_SD_EEEEEEENS4_39AutoVectorizingCopyWithAssumedAlignmentILi128EEENS4_14SM90_TMA_STOREES26_S28_S28_EEEvvEEEEvNT_6ParamsE)
	.align		4
        /*000c*/ 	.word	index@(__assertfail)
	.align		4
        /*0010*/ 	.word	0x00000000
	.align		4
        /*0014*/ 	.word	0xfffffffe
	.align		4
        /*0018*/ 	.word	0x00000000
	.align		4
        /*001c*/ 	.word	0xfffffffd
	.align		4
        /*0020*/ 	.word	0x00000000
	.align		4
        /*0024*/ 	.word	0xfffffffc


//--------------------- .nv.constant4             --------------------------
	.section	.nv.constant4,"a",@progbits
	.align	8
	.align		8
.nv.constant4:
        /*0000*/ 	.dword	__assertfail
	.align		8
        /*0008*/ 	.dword	__unnamed_1
	.align		8
        /*0010*/ 	.dword	__unnamed_2
	.align		8
        /*0018*/ 	.dword	_ZN40_INTERNAL_627a99ef_4_k_cu_0eee26e2_335864cuda3std3__45__cpo5beginE
	.align		8
        /*0020*/ 	.dword	_ZN40_INTERNAL_627a99ef_4_k_cu_0eee26e2_335864cuda3std3__45__cpo3endE
	.align		8
        /*0028*/ 	.dword	_ZN40_INTERNAL_627a99ef_4_k_cu_0eee26e2_335864cuda3std3__45__cpo6cbeginE
	.align		8
        /*0030*/ 	.dword	_ZN40_INTERNAL_627a99ef_4_k_cu_0eee26e2_335864cuda3std3__45__cpo4cendE
	.align		8
        /*0038*/ 	.dword	_ZN40_INTERNAL_627a99ef_4_k_cu_0eee26e2_335864cuda3std3__442_GLOBAL__N__627a99ef_4_k_cu_0eee26e2_335866ignoreE
	.align		8
        /*0040*/ 	.dword	_ZN40_INTERNAL_627a99ef_4_k_cu_0eee26e2_335864cuda3std3__419piecewise_constructE
	.align		8
        /*0048*/ 	.dword	_ZN40_INTERNAL_627a99ef_4_k_cu_0eee26e2_335864cuda3std3__48in_placeE
	.align		8
        /*0050*/ 	.dword	_ZN40_INTERNAL_627a99ef_4_k_cu_0eee26e2_335864cuda3std6ranges3__45__cpo4swapE
	.align		8
        /*0058*/ 	.dword	_ZN40_INTERNAL_627a99ef_4_k_cu_0eee26e2_335864cuda3std6ranges3__45__cpo9iter_moveE
	.align		8
        /*0060*/ 	.dword	_ZN40_INTERNAL_627a99ef_4_k_cu_0eee26e2_335864cute7productE
	.align		8
        /*0068*/ 	.dword	_ZN40_INTERNAL_627a99ef_4_k_cu_0eee26e2_335864cute1_E
	.align		8
        /*0070*/ 	.dword	$str$25
	.align		8
        /*0078*/ 	.dword	$str$26
	.align		8
        /*0080*/ 	.dword	$str$27
	.align		8
        /*0088*/ 	.dword	$str$28


//--------------------- .text._ZN7cutlass13device_kernelINS_4gemm6kernel13GemmUniversalIN4cute5tupleIJiiiiEEENS1_10collective13CollectiveMmaINS1_35MainloopSm100TmaUmmaWarpSpecializedILi8ELi2ELi4ENS5_IJNS4_1CILi4EEENSA_ILi2EEENSA_ILi1EEEEEEEENS5_IJNSA_ILi128EEENSA_ILi64EEESG_EEENS_10bfloat16_tENS5_IJlSD_lEEESJ_SK_NS4_8TiledMMAINS4_8MMA_AtomIJNS4_26SM100_MMA_F16BF16_2x1SM_SSISJ_SJ_fLi128ELi64ELNS4_4UMMA5MajorE0ELSP_0ELNSO_7ScaleInE0ELSQ_0EEEEEENS4_6LayoutINS5_IJSD_SD_SD_EEENS5_IJNSA_ILi0EEESV_SV_EEEEENS5_IJNS4_10UnderscoreESY_SY_EEEEENS4_28SM100_TMA_2SM_LOAD_MULTICASTENS4_14ComposedLayoutINS4_7SwizzleILi3ELi4ELi3EEENS4_18smem_ptr_flag_bitsILi16EEENST_INS5_IJNSA_ILi8EEESH_EEENS5_IJSH_SD_EEEEEEEvNS4_8identityES11_S1B_vS1C_EENS_8epilogue10collective18CollectiveEpilogueINS1E_23Sm100TmaWarpSpecializedILi3ELi2ELi16ELb1ELb0EEEJNS5_IJSH_SH_SG_EEENS5_IJNST_ISH_SD_EENST_INS5_IJNSA_ILi16EEESC_EEENS5_IJSD_NSA_ILi32EEEEEEEEEEESJ_SK_SJ_SK_NS1E_6fusion15FusionCallbacksIS1I_NS1R_17LinearCombinationISJ_fSJ_fLNS_15FloatRoundStyleE2EEES1J_S1Q_JEEENS4_5SM1004TMEM4LOAD26SM100_TMEM_LOAD_32dp32b16xENS4_13SM90_TMA_LOADENS12_INS13_ILi1ELi4ELi3EEES16_NST_INS5_IJS17_S1L_EEENS5_IJS1L_SD_EEEEEEENS4_39AutoVectorizingCopyWithAssumedAlignmentILi128EEENS4_14SM90_TMA_STOREES26_S28_S28_EEEvvEEEEvNT_6ParamsE --------------------------
	.section	.text._ZN7cutlass13device_kernelINS_4gemm6kernel13GemmUniversalIN4cute5tupleIJiiiiEEENS1_10collective13CollectiveMmaINS1_35MainloopSm100TmaUmmaWarpSpecializedILi8ELi2ELi4ENS5_IJNS4_1CILi4EEENSA_ILi2EEENSA_ILi1EEEEEEEENS5_IJNSA_ILi128EEENSA_ILi64EEESG_EEENS_10bfloat16_tENS5_IJlSD_lEEESJ_SK_NS4_8TiledMMAINS4_8MMA_AtomIJNS4_26SM100_MMA_F16BF16_2x1SM_SSISJ_SJ_fLi128ELi64ELNS4_4UMMA5MajorE0ELSP_0ELNSO_7ScaleInE0ELSQ_0EEEEEENS4_6LayoutINS5_IJSD_SD_SD_EEENS5_IJNSA_ILi0EEESV_SV_EEEEENS5_IJNS4_10UnderscoreESY_SY_EEEEENS4_28SM100_TMA_2SM_LOAD_MULTICASTENS4_14ComposedLayoutINS4_7SwizzleILi3ELi4ELi3EEENS4_18smem_ptr_flag_bitsILi16EEENST_INS5_IJNSA_ILi8EEESH_EEENS5_IJSH_SD_EEEEEEEvNS4_8identityES11_S1B_vS1C_EENS_8epilogue10collective18CollectiveEpilogueINS1E_23Sm100TmaWarpSpecializedILi3ELi2ELi16ELb1ELb0EEEJNS5_IJSH_SH_SG_EEENS5_IJNST_ISH_SD_EENST_INS5_IJNSA_ILi16EEESC_EEENS5_IJSD_NSA_ILi32EEEEEEEEEEESJ_SK_SJ_SK_NS1E_6fusion15FusionCallbacksIS1I_NS1R_17LinearCombinationISJ_fSJ_fLNS_15FloatRoundStyleE2EEES1J_S1Q_JEEENS4_5SM1004TMEM4LOAD26SM100_TMEM_LOAD_32dp32b16xENS4_13SM90_TMA_LOADENS12_INS13_ILi1ELi4ELi3EEES16_NST_INS5_IJS17_S1L_EEENS5_IJS1L_SD_EEEEEEENS4_39AutoVectorizingCopyWithAssumedAlignmentILi128EEENS4_14SM90_TMA_STOREES26_S28_S28_EEEvvEEEEvNT_6ParamsE,"ax",@progbits
	.align	128
.text._ZN7cutlass13device_kernelINS_4gemm6kernel13GemmUniversalIN4cute5tupleIJiiiiEEENS1_10collective13CollectiveMmaINS1_35MainloopSm100TmaUmmaWarpSpecializedILi8ELi2ELi4ENS5_IJNS4_1CILi4EEENSA_ILi2EEENSA_ILi1EEEEEEEENS5_IJNSA_ILi128EEENSA_ILi64EEESG_EEENS_10bfloat16_tENS5_IJlSD_lEEESJ_SK_NS4_8TiledMMAINS4_8MMA_AtomIJNS4_26SM100_MMA_F16BF16_2x1SM_SSISJ_SJ_fLi128ELi64ELNS4_4UMMA5MajorE0ELSP_0ELNSO_7ScaleInE0ELSQ_0EEEEEENS4_6LayoutINS5_IJSD_SD_SD_EEENS5_IJNSA_ILi0EEESV_SV_EEEEENS5_IJNS4_10UnderscoreESY_SY_EEEEENS4_28SM100_TMA_2SM_LOAD_MULTICASTENS4_14ComposedLayoutINS4_7SwizzleILi3ELi4ELi3EEENS4_18smem_ptr_flag_bitsILi16EEENST_INS5_IJNSA_ILi8EEESH_EEENS5_IJSH_SD_EEEEEEEvNS4_8identityES11_S1B_vS1C_EENS_8epilogue10collective18CollectiveEpilogueINS1E_23Sm100TmaWarpSpecializedILi3ELi2ELi16ELb1ELb0EEEJNS5_IJSH_SH_SG_EEENS5_IJNST_ISH_SD_EENST_INS5_IJNSA_ILi16EEESC_EEENS5_IJSD_NSA_ILi32EEEEEEEEEEESJ_SK_SJ_SK_NS1E_6fusion15FusionCallbacksIS1I_NS1R_17LinearCombinationISJ_fSJ_fLNS_15FloatRoundStyleE2EEES1J_S1Q_JEEENS4_5SM1004TMEM4LOAD26SM100_TMEM_LOAD_32dp32b16xENS4_13SM90_TMA_LOADENS12_INS13_ILi1ELi4ELi3EEES16_NST_INS5_IJS17_S1L_EEENS5_IJS1L_SD_EEEEEEENS4_39AutoVectorizingCopyWithAssumedAlignmentILi128EEENS4_14SM90_TMA_STOREES26_S28_S28_EEEvvEEEEvNT_6ParamsE:
        .type           _ZN7cutlass13device_kernelINS_4gemm6kernel13GemmUniversalIN4cute5tupleIJiiiiEEENS1_10collective13CollectiveMmaINS1_35MainloopSm100TmaUmmaWarpSpecializedILi8ELi2ELi4ENS5_IJNS4_1CILi4EEENSA_ILi2EEENSA_ILi1EEEEEEEENS5_IJNSA_ILi128EEENSA_ILi64EEESG_EEENS_10bfloat16_tENS5_IJlSD_lEEESJ_SK_NS4_8TiledMMAINS4_8MMA_AtomIJNS4_26SM100_MMA_F16BF16_2x1SM_SSISJ_SJ_fLi128ELi64ELNS4_4UMMA5MajorE0ELSP_0ELNSO_7ScaleInE0ELSQ_0EEEEEENS4_6LayoutINS5_IJSD_SD_SD_EEENS5_IJNSA_ILi0EEESV_SV_EEEEENS5_IJNS4_10UnderscoreESY_SY_EEEEENS4_28SM100_TMA_2SM_LOAD_MULTICASTENS4_14ComposedLayoutINS4_7SwizzleILi3ELi4ELi3EEENS4_18smem_ptr_flag_bitsILi16EEENST_INS5_IJNSA_ILi8EEESH_EEENS5_IJSH_SD_EEEEEEEvNS4_8identityES11_S1B_vS1C_EENS_8epilogue10collective18CollectiveEpilogueINS1E_23Sm100TmaWarpSpecializedILi3ELi2ELi16ELb1ELb0EEEJNS5_IJSH_SH_SG_EEENS5_IJNST_ISH_SD_EENST_INS5_IJNSA_ILi16EEESC_EEENS5_IJSD_NSA_ILi32EEEEEEEEEEESJ_SK_SJ_SK_NS1E_6fusion15FusionCallbacksIS1I_NS1R_17LinearCombinationISJ_fSJ_fLNS_15FloatRoundStyleE2EEES1J_S1Q_JEEENS4_5SM1004TMEM4LOAD26SM100_TMEM_LOAD_32dp32b16xENS4_13SM90_TMA_LOADENS12_INS13_ILi1ELi4ELi3EEES16_NST_INS5_IJS17_S1L_EEENS5_IJS1L_SD_EEEEEEENS4_39AutoVectorizingCopyWithAssumedAlignmentILi128EEENS4_14SM90_TMA_STOREES26_S28_S28_EEEvvEEEEvNT_6ParamsE,@function
        .size           _ZN7cutlass13device_kernelINS_4gemm6kernel13GemmUniversalIN4cute5tupleIJiiiiEEENS1_10collective13CollectiveMmaINS1_35MainloopSm100TmaUmmaWarpSpecializedILi8ELi2ELi4ENS5_IJNS4_1CILi4EEENSA_ILi2EEENSA_ILi1EEEEEEEENS5_IJNSA_ILi128EEENSA_ILi64EEESG_EEENS_10bfloat16_tENS5_IJlSD_lEEESJ_SK_NS4_8TiledMMAINS4_8MMA_AtomIJNS4_26SM100_MMA_F16BF16_2x1SM_SSISJ_SJ_fLi128ELi64ELNS4_4UMMA5MajorE0ELSP_0ELNSO_7ScaleInE0ELSQ_0EEEEEENS4_6LayoutINS5_IJSD_SD_SD_EEENS5_IJNSA_ILi0EEESV_SV_EEEEENS5_IJNS4_10UnderscoreESY_SY_EEEEENS4_28SM100_TMA_2SM_LOAD_MULTICASTENS4_14ComposedLayoutINS4_7SwizzleILi3ELi4ELi3EEENS4_18smem_ptr_flag_bitsILi16EEENST_INS5_IJNSA_ILi8EEESH_EEENS5_IJSH_SD_EEEEEEEvNS4_8identityES11_S1B_vS1C_EENS_8epilogue10collective18CollectiveEpilogueINS1E_23Sm100TmaWarpSpecializedILi3ELi2ELi16ELb1ELb0EEEJNS5_IJSH_SH_SG_EEENS5_IJNST_ISH_SD_EENST_INS5_IJNSA_ILi16EEESC_EEENS5_IJSD_NSA_ILi32EEEEEEEEEEESJ_SK_SJ_SK_NS1E_6fusion15FusionCallbacksIS1I_NS1R_17LinearCombinationISJ_fSJ_fLNS_15FloatRoundStyleE2EEES1J_S1Q_JEEENS4_5SM1004TMEM4LOAD26SM100_TMEM_LOAD_32dp32b16xENS4_13SM90_TMA_LOADENS12_INS13_ILi1ELi4ELi3EEES16_NST_INS5_IJS17_S1L_EEENS5_IJS1L_SD_EEEEEEENS4_39AutoVectorizingCopyWithAssumedAlignmentILi128EEENS4_14SM90_TMA_STOREES26_S28_S28_EEEvvEEEEvNT_6ParamsE,(.L_x_191 - _ZN7cutlass13device_kernelINS_4gemm6kernel13GemmUniversalIN4cute5tupleIJiiiiEEENS1_10collective13CollectiveMmaINS1_35MainloopSm100TmaUmmaWarpSpecializedILi8ELi2ELi4ENS5_IJNS4_1CILi4EEENSA_ILi2EEENSA_ILi1EEEEEEEENS5_IJNSA_ILi128EEENSA_ILi64EEESG_EEENS_10bfloat16_tENS5_IJlSD_lEEESJ_SK_NS4_8TiledMMAINS4_8MMA_AtomIJNS4_26SM100_MMA_F16BF16_2x1SM_SSISJ_SJ_fLi128ELi64ELNS4_4UMMA5MajorE0ELSP_0ELNSO_7ScaleInE0ELSQ_0EEEEEENS4_6LayoutINS5_IJSD_SD_SD_EEENS5_IJNSA_ILi0EEESV_SV_EEEEENS5_IJNS4_10UnderscoreESY_SY_EEEEENS4_28SM100_TMA_2SM_LOAD_MULTICASTENS4_14ComposedLayoutINS4_7SwizzleILi3ELi4ELi3EEENS4_18smem_ptr_flag_bitsILi16EEENST_INS5_IJNSA_ILi8EEESH_EEENS5_IJSH_SD_EEEEEEEvNS4_8identityES11_S1B_vS1C_EENS_8epilogue10collective18CollectiveEpilogueINS1E_23Sm100TmaWarpSpecializedILi3ELi2ELi16ELb1ELb0EEEJNS5_IJSH_SH_SG_EEENS5_IJNST_ISH_SD_EENST_INS5_IJNSA_ILi16EEESC_EEENS5_IJSD_NSA_ILi32EEEEEEEEEEESJ_SK_SJ_SK_NS1E_6fusion15FusionCallbacksIS1I_NS1R_17LinearCombinationISJ_fSJ_fLNS_15FloatRoundStyleE2EEES1J_S1Q_JEEENS4_5SM1004TMEM4LOAD26SM100_TMEM_LOAD_32dp32b16xENS4_13SM90_TMA_LOADENS12_INS13_ILi1ELi4ELi3EEES16_NST_INS5_IJS17_S1L_EEENS5_IJS1L_SD_EEEEEEENS4_39AutoVectorizingCopyWithAssumedAlignmentILi128EEENS4_14SM90_TMA_STOREES26_S28_S28_EEEvvEEEEvNT_6ParamsE)
        .other          _ZN7cutlass13device_kernelINS_4gemm6kernel13GemmUniversalIN4cute5tupleIJiiiiEEENS1_10collective13CollectiveMmaINS1_35MainloopSm100TmaUmmaWarpSpecializedILi8ELi2ELi4ENS5_IJNS4_1CILi4EEENSA_ILi2EEENSA_ILi1EEEEEEEENS5_IJNSA_ILi128EEENSA_ILi64EEESG_EEENS_10bfloat16_tENS5_IJlSD_lEEESJ_SK_NS4_8TiledMMAINS4_8MMA_AtomIJNS4_26SM100_MMA_F16BF16_2x1SM_SSISJ_SJ_fLi128ELi64ELNS4_4UMMA5MajorE0ELSP_0ELNSO_7ScaleInE0ELSQ_0EEEEEENS4_6LayoutINS5_IJSD_SD_SD_EEENS5_IJNSA_ILi0EEESV_SV_EEEEENS5_IJNS4_10UnderscoreESY_SY_EEEEENS4_28SM100_TMA_2SM_LOAD_MULTICASTENS4_14ComposedLayoutINS4_7SwizzleILi3ELi4ELi3EEENS4_18smem_ptr_flag_bitsILi16EEENST_INS5_IJNSA_ILi8EEESH_EEENS5_IJSH_SD_EEEEEEEvNS4_8identityES11_S1B_vS1C_EENS_8epilogue10collective18CollectiveEpilogueINS1E_23Sm100TmaWarpSpecializedILi3ELi2ELi16ELb1ELb0EEEJNS5_IJSH_SH_SG_EEENS5_IJNST_ISH_SD_EENST_INS5_IJNSA_ILi16EEESC_EEENS5_IJSD_NSA_ILi32EEEEEEEEEEESJ_SK_SJ_SK_NS1E_6fusion15FusionCallbacksIS1I_NS1R_17LinearCombinationISJ_fSJ_fLNS_15FloatRoundStyleE2EEES1J_S1Q_JEEENS4_5SM1004TMEM4LOAD26SM100_TMEM_LOAD_32dp32b16xENS4_13SM90_TMA_LOADENS12_INS13_ILi1ELi4ELi3EEES16_NST_INS5_IJS17_S1L_EEENS5_IJS1L_SD_EEEEEEENS4_39AutoVectorizingCopyWithAssumedAlignmentILi128EEENS4_14SM90_TMA_STOREES26_S28_S28_EEEvvEEEEvNT_6ParamsE,@"STO_CUDA_ENTRY STV_DEFAULT"
_ZN7cutlass13device_kernelINS_4gemm6kernel13GemmUniversalIN4cute5tupleIJiiiiEEENS1_10collective13CollectiveMmaINS1_35MainloopSm100TmaUmmaWarpSpecializedILi8ELi2ELi4ENS5_IJNS4_1CILi4EEENSA_ILi2EEENSA_ILi1EEEEEEEENS5_IJNSA_ILi128EEENSA_ILi64EEESG_EEENS_10bfloat16_tENS5_IJlSD_lEEESJ_SK_NS4_8TiledMMAINS4_8MMA_AtomIJNS4_26SM100_MMA_F16BF16_2x1SM_SSISJ_SJ_fLi128ELi64ELNS4_4UMMA5MajorE0ELSP_0ELNSO_7ScaleInE0ELSQ_0EEEEEENS4_6LayoutINS5_IJSD_SD_SD_EEENS5_IJNSA_ILi0EEESV_SV_EEEEENS5_IJNS4_10UnderscoreESY_SY_EEEEENS4_28SM100_TMA_2SM_LOAD_MULTICASTENS4_14ComposedLayoutINS4_7SwizzleILi3ELi4ELi3EEENS4_18smem_ptr_flag_bitsILi16EEENST_INS5_IJNSA_ILi8EEESH_EEENS5_IJSH_SD_EEEEEEEvNS4_8identityES11_S1B_vS1C_EENS_8epilogue10collective18CollectiveEpilogueINS1E_23Sm100TmaWarpSpecializedILi3ELi2ELi16ELb1ELb0EEEJNS5_IJSH_SH_SG_EEENS5_IJNST_ISH_SD_EENST_INS5_IJNSA_ILi16EEESC_EEENS5_IJSD_NSA_ILi32EEEEEEEEEEESJ_SK_SJ_SK_NS1E_6fusion15FusionCallbacksIS1I_NS1R_17LinearCombinationISJ_fSJ_fLNS_15FloatRoundStyleE2EEES1J_S1Q_JEEENS4_5SM1004TMEM4LOAD26SM100_TMEM_LOAD_32dp32b16xENS4_13SM90_TMA_LOADENS12_INS13_ILi1ELi4ELi3EEES16_NST_INS5_IJS17_S1L_EEENS5_IJS1L_SD_EEEEEEENS4_39AutoVectorizingCopyWithAssumedAlignmentILi128EEENS4_14SM90_TMA_STOREES26_S28_S28_EEEvvEEEEvNT_6ParamsE:
[----:B------:R-:W1:Y:S01]  /*0000*/  LDC R1, c[0x0][0x37c] ;  /* 0x0000df00ff017b82 */ /* 0x000e620000000800 */
[----:B------:R-:W2:Y:S01]  /*0010*/  S2R R67, SR_TID.X ;  /* 0x0000000000437919 */ /* 0x000ea20000002100 */
[----:B------:R-:W3:Y:S06]  /*0020*/  LDCU.64 UR8, c[0x0][0x890] ;  /* 0x00011200ff0877ac */ /* 0x000eec0008000a00 */
[----:B------:R-:W4:Y:S01]  /*0030*/  S2UR UR55, SR_CgaCtaId ;  /* 0x00000000003779c3 */ /* 0x000f220000008800 */
[----:B------:R-:W-:Y:S02]  /*0040*/  PRMT R54, RZ, 0x7610, R54 ;  /* 0x00007610ff367816 */ /* 0x000fe40000000036 */
[----:B------:R-:W-:-:S02]  /*0050*/  ELECT P0, URZ, PT ;  /* 0x0000000000ff782f */ /* 0x000fc40003800000 */
[----:B---3--:R-:W-:-:S04]  /*0060*/  ISETP.NE.U32.AND P1, PT, RZ, UR8, PT ;  /* 0x00000008ff007c0c */ /* 0x008fc8000bf25070 */
[----:B------:R-:W-:Y:S01]  /*0070*/  ISETP.NE.AND.EX P2, PT, RZ, UR9, PT, P1 ;  /* 0x00000009ff007c0c */ /* 0x000fe2000bf45310 */
[----:B----4-:R-:W-:Y:S02]  /*0080*/  ULOP3.LUT UR68, UR55, 0x1, URZ, 0xc0, !UPT ;  /* 0x0000000137447892 */ /* 0x010fe4000f8ec0ff */
[----:B------:R-:W-:Y:S01]  /*0090*/  ULOP3.LUT UR69, UR55, 0x1, URZ, 0x3c, !UPT ;  /* 0x0000000137457892 */ /* 0x000fe2000f8e3cff */
[----:B--2---:R-:W-:-:S05]  /*00a0*/  SHF.R.U32.HI R55, RZ, 0x5, R67 ;  /* 0x00000005ff377819 */ /* 0x004fca0000011643 */
[----:B------:R-:W2:Y:S02]  /*00b0*/  SHFL.IDX PT, R0, R55, RZ, 0x1f ;  /* 0x00001fff37007589 */ /* 0x000ea400000e0000 */
[----:B--2---:R-:W-:Y:S02]  /*00c0*/  R2UR UR22, R0 ;  /* 0x00000000001672ca */ /* 0x004fe400000e0000 */
[----:B-1----:R-:W-:Y:S05]  /*00d0*/  @P2 BRA `(.L_x_0) ;  /* 0x0000000000302947 */ /* 0x002fea0003800000 */
[----:B------:R-:W1:Y:S02]  /*00e0*/  LDCU.64 UR4, c[0x0][0x888] ;  /* 0x00011100ff0477ac */ /* 0x000e640008000a00 */
[----:B-1----:R-:W-:-:S04]  /*00f0*/  UISETP.NE.U32.AND UP0, UPT, UR4, URZ, UPT ;  /* 0x000000ff0400728c */ /* 0x002fc8000bf05070 */
[----:B------:R-:W-:-:S09]  /*0100*/  UISETP.NE.AND.EX UP0, UPT, UR5, URZ, UPT, UP0 ;  /* 0x000000ff0500728c */ /* 0x000fd2000bf05300 */
[----:B------:R-:W-:Y:S05]  /*0110*/  BRA.U !UP0, `(.L_x_1) ;  /* 0x0000000108147547 */ /* 0x000fea000b800000 */
[----:B------:R-:W1:Y:S01]  /*0120*/  LDC.64 R2, c[0x0][0x888] ;  /* 0x00022200ff027b82 */ /* 0x000e620000000a00 */
[----:B------:R-:W1:Y:S02]  /*0130*/  LDCU.64 UR4, c[0x0][0x358] ;  /* 0x00006b00ff0477ac */ /* 0x000e640008000a00 */
[----:B-1----:R1:W5:Y:S01]  /*0140*/  LDG.E R27, desc[UR4][R2.64] ;  /* 0x00000004021b7981 */ /* 0x002362000c1e1900 */
[----:B------:R-:W-:Y:S01]  /*0150*/  HFMA2 R54, -RZ, RZ, 0, 5.9604644775390625e-08 ;  /* 0x00000001ff367431 */ /* 0x000fe200000001ff */
[----:B------:R-:W-:Y:S05]  /*0160*/  BRA `(.L_x_0) ;  /* 0x00000000000c7947 */ /* 0x000fea0003800000 */
.L_x_1:
[----:B------:R-:W1:Y:S01]  /*0170*/  LDCU UR4, c[0x0][0x880] ;  /* 0x00011000ff0477ac */ /* 0x000e620008000800 */
[----:B------:R-:W-:Y:S01]  /*0180*/  HFMA2 R54, -RZ, RZ, 0, 5.9604644775390625e-08 ;  /* 0x00000001ff367431 */ /* 0x000fe200000001ff */
[----:B-1----:R-:W-:-:S07]  /*0190*/  MOV R27, UR4 ;  /* 0x00000004001b7c02 */ /* 0x002fce0008000f00 */
.L_x_0:
[----:B------:R-:W2:Y:S02]  /*01a0*/  LDCU.64 UR4, c[0x0][0x8b0] ;  /* 0x00011600ff0477ac */ /* 0x000ea40008000a00 */
[----:B--2---:R-:W-:-:S04]  /*01b0*/  UISETP.NE.U32.AND UP0, UPT, UR4, URZ, UPT ;  /* 0x000000ff0400728c */ /* 0x004fc8000bf05070 */
[----:B------:R-:W-:-:S09]  /*01c0*/  UISETP.NE.AND.EX UP0, UPT, UR5, URZ, UPT, UP0 ;  /* 0x000000ff0500728c */ /* 0x000fd2000bf05300 */
[----:B------:R-:W-:Y:S05]  /*01d0*/  BRA.U UP0, `(.L_x_2) ;  /* 0x0000000100287547 */ /* 0x000fea000b800000 */
[----:B------:R-:W2:Y:S02]  /*01e0*/  LDCU.64 UR4, c[0x0][0x8a8] ;  /* 0x00011500ff0477ac */ /* 0x000ea40008000a00 */
[----:B--2---:R-:W-:-:S04]  /*01f0*/  UISETP.NE.U32.AND UP0, UPT, UR4, URZ, UPT ;  /* 0x000000ff0400728c */ /* 0x004fc8000bf05070 */
[----:B------:R-:W-:-:S09]  /*0200*/  UISETP.NE.AND.EX UP0, UPT, UR5, URZ, UPT, UP0 ;  /* 0x000000ff0500728c */ /* 0x000fd2000bf05300 */
[----:B------:R-:W-:Y:S05]  /*0210*/  BRA.U !UP0, `(.L_x_3) ;  /* 0x0000000108107547 */ /* 0x000fea000b800000 */
[----:B------:R-:W2:Y:S01]  /*0220*/  LDC.64 R24, c[0x0][0x8a8] ;  /* 0x00022a00ff187b82 */ /* 0x000ea20000000a00 */
[----:B------:R-:W2:Y:S02]  /*0230*/  LDCU.64 UR4, c[0x0][0x358] ;  /* 0x00006b00ff0477ac */ /* 0x000ea40008000a00 */
[----:B--2---:R2:W5:Y:S01]  /*0240*/  LDG.E R24, desc[UR4][R24.64] ;  /* 0x0000000418187981 */ /* 0x004562000c1e1900 */
[----:B------:R-:W-:Y:S05]  /*0250*/  BRA `(.L_x_2) ;  /* 0x0000000000087947 */ /* 0x000fea0003800000 */
.L_x_3:
[----:B------:R-:W2:Y:S02]  /*0260*/  LDCU UR4, c[0x0][0x8a0] ;  /* 0x00011400ff0477ac */ /* 0x000ea40008000800 */
[----:B--2---:R-:W-:Y:S02]  /*0270*/  MOV R24, UR4 ;  /* 0x0000000400187c02 */ /* 0x004fe40008000f00 */
.L_x_2:
[----:B------:R-:W-:Y:S01]  /*0280*/  IMAD.U32 R0, RZ, RZ, UR22 ;  /* 0x00000016ff007e24 */ /* 0x000fe2000f8e00ff */
[----:B------:R-:W-:Y:S04]  /*0290*/  BSSY.RECONVERGENT B0, `(.L_x_4) ;  /* 0x000000c000007945 */ /* 0x000fe80003800200 */
[C---:B------:R-:W-:Y:S02]  /*02a0*/  ISETP.NE.OR P3, PT, R0.reuse, 0x1, !P0 ;  /* 0x000000010000780c */ /* 0x040fe40004765670 */
[----:B------:R-:W-:-:S11]  /*02b0*/  ISETP.NE.OR P2, PT, R0, 0x3, !P0 ;  /* 0x000000030000780c */ /* 0x000fd60004745670 */
[----:B------:R-:W-:Y:S05]  /*02c0*/  @P3 BRA `(.L_x_5) ;  /* 0x0000000000203947 */ /* 0x000fea0003800000 */
[----:B------:R-:W3:Y:S02]  /*02d0*/  LDCU.64 UR4, c[0x0][0x348] ;  /* 0x00006900ff0477ac */ /* 0x000ee40008000a00 */
[----:B---3--:R-:W-:Y:S02]  /*02e0*/  UIADD3 UR6, UP1, UPT, UR4, 0x80, URZ ;  /* 0x0000008004067890 */ /* 0x008fe4000ff3e0ff */
[----:B------:R-:W-:Y:S02]  /*02f0*/  UIADD3 UR4, UP0, UPT, UR4, 0x180, URZ ;  /* 0x0000018004047890 */ /* 0x000fe4000ff1e0ff */
[----:B------:R-:W-:Y:S02]  /*0300*/  UIADD3.X UR7, UPT, UPT, URZ, UR5, URZ, UP1, !UPT ;  /* 0x00000005ff077290 */ /* 0x000fe40008ffe4ff */
[----:B------:R-:W-:-:S07]  /*0310*/  UIADD3.X UR5, UPT, UPT, URZ, UR5, URZ, UP0, !UPT ;  /* 0x00000005ff057290 */ /* 0x000fce00087fe4ff */
[----:B------:R3:W-:Y:S02]  /*0320*/  UTMACCTL.PF [UR6] ;  /* 0x00000000060079b9 */ /* 0x0007e40008040000 */
[----:B------:R3:W-:Y:S02]  /*0330*/  UTMACCTL.PF [UR4] ;  /* 0x00000000040079b9 */ /* 0x0007e40008040000 */
[----:B---3--:R-:W-:Y:S01]  /*0340*/  NOP ;  /* 0x0000000000007918 */ /* 0x008fe20000000000 */
.L_x_5:
[----:B------:R-:W-:Y:S05]  /*0350*/  BSYNC.RECONVERGENT B0 ;  /* 0x0000000000007941 */ /* 0x000fea0003800200 */
.L_x_4:
[----:B------:R-:W-:Y:S04]  /*0360*/  BSSY.RECONVERGENT B0, `(.L_x_6) ;  /* 0x000000a000007945 */ /* 0x000fe80003800200 */
        /* <DEDUP_REMOVED lines=9> */
.L_x_7:
[----:B------:R-:W-:Y:S05]  /*0400*/  BSYNC.RECONVERGENT B0 ;  /* 0x0000000000007941 */ /* 0x000fea0003800200 */
.L_x_6:
[----:B------:R-:W3:Y:S01]  /*0410*/  LDCU.64 UR4, c[0x0][0x888] ;  /* 0x00011100ff0477ac */ /* 0x000ee20008000a00 */
[----:B------:R-:W-:Y:S01]  /*0420*/  ISETP.NE.AND.EX P1, PT, RZ, UR9, PT, P1 ;  /* 0x00000009ff007c0c */ /* 0x000fe2000bf25310 */
[----:B------:R-:W-:Y:S01]  /*0430*/  UPLOP3.LUT UP5, UPT, UPT, UPT, UPT, 0x80, 0x8 ;  /* 0x000000000008789c */ /* 0x000fe20003faf070 */
[----:B---3--:R-:W-:-:S04]  /*0440*/  ISETP.NE.U32.AND P2, PT, RZ, UR4, PT ;  /* 0x00000004ff007c0c */ /* 0x008fc8000bf45070 */
[----:B------:R-:W-:-:S13]  /*0450*/  ISETP.NE.AND.EX P2, PT, RZ, UR5, PT, P2 ;  /* 0x00000005ff007c0c */ /* 0x000fda000bf45320 */
[----:B------:R-:W-:Y:S05]  /*0460*/  @P2 BRA P1, `(.L_x_8) ;  /* 0x0000000000282947 */ /* 0x000fea0000800000 */
[----:B------:R-:W-:Y:S01]  /*0470*/  UISETP.NE.U32.AND UP0, UPT, UR8, URZ, UPT ;  /* 0x000000ff0800728c */ /* 0x000fe2000bf05070 */
[----:B-----5:R-:W-:Y:S01]  /*0480*/  FSETP.NEU.AND P1, PT, R27, RZ, PT ;  /* 0x000000ff1b00720b */ /* 0x020fe20003f2d000 */
[----:B------:R-:W-:Y:S02]  /*0490*/  UISETP.NE.U32.AND UP2, UPT, UR4, URZ, UPT ;  /* 0x000000ff0400728c */ /* 0x000fe4000bf45070 */
[----:B------:R-:W-:Y:S02]  /*04a0*/  UISETP.NE.AND.EX UP1, UPT, UR9, URZ, UPT, UP0 ;  /* 0x000000ff0900728c */ /* 0x000fe4000bf25300 */
[----:B------:R-:W-:-:S04]  /*04b0*/  UISETP.NE.AND.EX UP0, UPT, UR5, URZ, UPT, UP2 ;  /* 0x000000ff0500728c */ /* 0x000fc8000bf05320 */
[----:B------:R-:W-:-:S04]  /*04c0*/  USEL UR4, URZ, 0xffffffff, UP0 ;  /* 0xffffffffff047887 */ /* 0x000fc80008000000 */
[----:B------:R-:W-:Y:S01]  /*04d0*/  VOTEU.ANY UP0, P1 ;  /* 0x0000000000ff7886 */ /* 0x000fe20000800100 */
[----:B------:R-:W-:-:S04]  /*04e0*/  @!UP1 USEL UR4, URZ, 0xffffffff, UP0 ;  /* 0xffffffffff049887 */ /* 0x000fc80008000000 */
[----:B------:R-:W-:-:S04]  /*04f0*/  ULOP3.LUT UR4, UR4, 0x1, URZ, 0xc0, !UPT ;  /* 0x0000000104047892 */ /* 0x000fc8000f8ec0ff */
[----:B------:R-:W-:-:S11]  /*0500*/  UISETP.NE.U32.AND UP5, UPT, UR4, 0x1, UPT ;  /* 0x000000010400788c */ /* 0x000fd6000bfa5070 */
.L_x_8:
[----:B------:R-:W3:Y:S01]  /*0510*/  SHFL.IDX PT, R0, R55, RZ, 0x1f ;  /* 0x00001fff37007589 */ /* 0x000ee200000e0000 */
[----:B------:R-:W-:-:S04]  /*0520*/  UISETP.NE.AND UP0, UPT, UR22, 0x2, UPT ;  /* 0x000000021600788c */ /* 0x000fc8000bf05270 */
[----:B------:R-:W-:Y:S02]  /*0530*/  UISETP.EQ.AND UP1, UPT, UR68, URZ, !UP0 ;  /* 0x000000ff4400728c */ /* 0x000fe4000c722270 */
[----:B------:R-:W-:-:S04]  /*0540*/  USEL UR41, URZ, 0x1, UP0 ;  /* 0x00000001ff297887 */ /* 0x000fc80008000000 */
[----:B------:R-:W-:Y:S02]  /*0550*/  PLOP3.LUT P4, PT, P0, PT, UP1, 0x80, 0x8 ;  /* 0x000000000008781c */ /* 0x000fe4000078f018 */
[----:B---3--:R-:W-:-:S13]  /*0560*/  ISETP.NE.AND P1, PT, R0, RZ, PT ;  /* 0x000000ff0000720c */ /* 0x008fda0003f25270 */
[----:B------:R-:W-:Y:S05]  /*0570*/  @P1 BRA `(.L_x_9) ;  /* 0x0000000000741947 */ /* 0x000fea0003800000 */
[----:B------:R-:W-:Y:S01]  /*0580*/  UMOV UR4, 0x400 ;  /* 0x0000040000047882 */ /* 0x000fe20000000000 */
[----:B------:R-:W-:Y:S01]  /*0590*/  UMOV UR8, 0x1 ;  /* 0x0000000100087882 */ /* 0x000fe20000000000 */
[----:B------:R-:W-:Y:S01]  /*05a0*/  UMOV UR6, 0x3 ;  /* 0x0000000300067882 */ /* 0x000fe20000000000 */
[----:B------:R-:W-:Y:S02]  /*05b0*/  ULEA UR4, UR55, UR4, 0x18 ;  /* 0x0000000437047291 */ /* 0x000fe4000f8ec0ff */
[----:B------:R-:W-:-:S04]  /*05c0*/  UIADD3 UR8, UPT, UPT, -UR8, 0x100000, URZ ;  /* 0x0010000008087890 */ /* 0x000fc8000fffe1ff */
[----:B------:R-:W-:Y:S02]  /*05d0*/  USHF.L.U32 UR9, UR8, 0xb, URZ ;  /* 0x0000000b08097899 */ /* 0x000fe400080006ff */
[----:B------:R-:W-:Y:S02]  /*05e0*/  USHF.L.U32 UR8, UR8, 0x1, URZ ;  /* 0x0000000108087899 */ /* 0x000fe400080006ff */
[----:B------:R-:W-:-:S04]  /*05f0*/  UIADD3 UR6, UPT, UPT, -UR6, 0x100000, URZ ;  /* 0x0010000006067890 */ /* 0x000fc8000fffe1ff */
[----:B------:R-:W-:Y:S02]  /*0600*/  USHF.L.U32 UR7, UR6, 0xb, URZ ;  /* 0x0000000b06077899 */ /* 0x000fe400080006ff */
[----:B------:R-:W-:Y:S01]  /*0610*/  USHF.L.U32 UR6, UR6, 0x1, URZ ;  /* 0x0000000106067899 */ /* 0x000fe200080006ff */
[----:B------:R-:W-:Y:S01]  /*0620*/  ELECT P1, URZ, PT ;  /* 0x0000000000ff782f */ /* 0x000fe20003820000 */
[----:B------:R-:W3:Y:S02]  /*0630*/  FENCE.VIEW.ASYNC.S ;  /* 0x00000000000073c6 */ /* 0x000ee40000000000 */
[----:B---3--:R3:W4:Y:S08]  /*0640*/  SYNCS.EXCH.64 URZ, [UR4], UR8 ;  /* 0x0000000804ff75b2 */ /* 0x0087300008000100 */
[----:B------:R3:W1:Y:S01]  /*0650*/  SYNCS.EXCH.64 URZ, [UR4+0x40], UR6 ;  /* 0x0000400604ff75b2 */ /* 0x0006620008000100 */
        /* <DEDUP_REMOVED lines=13> */
[----:B------:R3:W1:Y:S02]  /*0730*/  SYNCS.EXCH.64 URZ, [UR4+0x78], UR6 ;  /* 0x0000780604ff75b2 */ /* 0x0006640008000100 */
[----:B---3--:R-:W-:Y:S01]  /*0740*/  NOP ;  /* 0x0000000000007918 */ /* 0x008fe20000000000 */
.L_x_9:
[----:B------:R-:W3:Y:S01]  /*0750*/  SHFL.IDX PT, R0, R55, RZ, 0x1f ;  /* 0x00001fff37007589 */ /* 0x000ee200000e0000 */
[----:B------:R-:W-:Y:S01]  /*0760*/  NOP ;  /* 0x0000000000007918 */ /* 0x000fe20000000000 */
[----:B---3--:R-:W-:-:S13]  /*0770*/  ISETP.NE.AND P1, PT, R0, 0x1, PT ;  /* 0x000000010000780c */ /* 0x008fda0003f25270 */
        /* <DEDUP_REMOVED lines=13> */
[----:B---3--:R3:W1:Y:S08]  /*0850*/  SYNCS.EXCH.64 URZ, [UR4+0x80], UR8 ;  /* 0x0000800804ff75b2 */ /* 0x0086700008000100 */
[----:B------:R3:W1:Y:S01]  /*0860*/  SYNCS.EXCH.64 URZ, [UR4+0x98], UR6 ;  /* 0x0000980604ff75b2 */ /* 0x0006620008000100 */
[----:B------:R3:W1:Y:S01]  /*0870*/  SYNCS.EXCH.64 URZ, [UR4+0x88], UR8 ;  /* 0x0000880804ff75b2 */ /* 0x0006620008000100 */
[----:B------:R3:W1:Y:S01]  /*0880*/  SYNCS.EXCH.64 URZ, [UR4+0xa0], UR6 ;  /* 0x0000a00604ff75b2 */ /* 0x0006620008000100 */
[----:B------:R3:W1:Y:S01]  /*0890*/  SYNCS.EXCH.64 URZ, [UR4+0x90], UR8 ;  /* 0x0000900804ff75b2 */ /* 0x0006620008000100 */
[----:B------:R3:W1:Y:S01]  /*08a0*/  SYNCS.EXCH.64 URZ, [UR4+0xa8], UR6 ;  /* 0x0000a80604ff75b2 */ /* 0x0006620008000100 */
[----:B------:R-:W-:Y:S01]  /*08b0*/  NOP ;  /* 0x0000000000007918 */ /* 0x000fe20000000000 */
.L_x_10:
[----:B------:R-:W2:Y:S01]  /*08c0*/  SHFL.IDX PT, R0, R55, RZ, 0x1f ;  /* 0x00001fff37007589 */ /* 0x000ea200000e0000 */
[----:B------:R-:W-:Y:S01]  /*08d0*/  NOP ;  /* 0x0000000000007918 */ /* 0x000fe20000000000 */
[----:B--2---:R-:W-:-:S13]  /*08e0*/  ISETP.NE.AND P1, PT, R0, 0x3, PT ;  /* 0x000000030000780c */ /* 0x004fda0003f25270 */
[----:B------:R-:W-:Y:S05]  /*08f0*/  @P1 BRA `(.L_x_11) ;  /* 0x00000000002c1947 */ /* 0x000fea0003800000 */
[----:B---3--:R-:W-:Y:S01]  /*0900*/  UMOV UR6, 0x400 ;  /* 0x0000040000067882 */ /* 0x008fe20000000000 */
[----:B------:R-:W-:Y:S01]  /*0910*/  UMOV UR4, 0x20 ;  /* 0x0000002000047882 */ /* 0x000fe20000000000 */
[----:B------:R-:W-:Y:S02]  /*0920*/  ULEA UR6, UR55, UR6, 0x18 ;  /* 0x0000000637067291 */ /* 0x000fe4000f8ec0ff */
[----:B------:R-:W-:-:S04]  /*0930*/  UIADD3 UR4, UPT, UPT, -UR4, 0x100000, URZ ;  /* 0x0010000004047890 */ /* 0x000fc8000fffe1ff */
[----:B------:R-:W-:Y:S02]  /*0940*/  USHF.L.U32 UR5, UR4, 0xb, URZ ;  /* 0x0000000b04057899 */ /* 0x000fe400080006ff */
[----:B------:R-:W-:Y:S01]  /*0950*/  USHF.L.U32 UR4, UR4, 0x1, URZ ;  /* 0x0000000104047899 */ /* 0x000fe200080006ff */
[----:B------:R-:W-:Y:S01]  /*0960*/  ELECT P1, URZ, PT ;  /* 0x0000000000ff782f */ /* 0x000fe20003820000 */
[----:B------:R-:W2:Y:S10]  /*0970*/  FENCE.VIEW.ASYNC.S ;  /* 0x00000000000073c6 */ /* 0x000eb40000000000 */
[----:B--2---:R2:W3:Y:S01]  /*0980*/  SYNCS.EXCH.64 URZ, [UR6+0xb0], UR4 ;  /* 0x0000b00406ff75b2 */ /* 0x0044e20008000100 */
[----:B------:R2:W1:Y:S01]  /*0990*/  SYNCS.EXCH.64 URZ, [UR6+0xb8], UR4 ;  /* 0x0000b80406ff75b2 */ /* 0x0004620008000100 */
[----:B------:R-:W-:Y:S01]  /*09a0*/  NOP ;  /* 0x0000000000007918 */ /* 0x000fe20000000000 */
.L_x_11:
[----:B------:R-:W4:Y:S01]  /*09b0*/  SHFL.IDX PT, R0, R55, RZ, 0x1f ;  /* 0x00001fff37007589 */ /* 0x000f2200000e0000 */
[----:B------:R-:W-:Y:S01]  /*09c0*/  NOP ;  /* 0x0000000000007918 */ /* 0x000fe20000000000 */
[----:B----4-:R-:W-:-:S13]  /*09d0*/  ISETP.NE.AND P1, PT, R0, 0x4, PT ;  /* 0x000000040000780c */ /* 0x010fda0003f25270 */
[----:B------:R-:W-:Y:S05]  /*09e0*/  @P1 BRA `(.L_x_12) ;  /* 0x0000000000481947 */ /* 0x000fea0003800000 */
[----:B--23--:R-:W-:Y:S01]  /*09f0*/  UMOV UR4, 0x720 ;  /* 0x0000072000047882 */ /* 0x00cfe20000000000 */
[----:B------:R-:W-:Y:S01]  /*0a00*/  UMOV UR6, 0x400 ;  /* 0x0000040000067882 */ /* 0x000fe20000000000 */
[----:B------:R-:W-:Y:S01]  /*0a10*/  USEL UR4, UR4, 0x620, UP5 ;  /* 0x0000062004047887 */ /* 0x000fe2000a800000 */
        /* <DEDUP_REMOVED lines=9> */
[----:B------:R-:W2:Y:S02]  /*0ab0*/  FENCE.VIEW.ASYNC.S ;  /* 0x00000000000073c6 */ /* 0x000ea40000000000 */
[----:B--2---:R4:W2:Y:S08]  /*0ac0*/  SYNCS.EXCH.64 URZ, [UR6+0xc0], UR8 ;  /* 0x0000c00806ff75b2 */ /* 0x0048b00008000100 */
[----:B------:R4:W3:Y:S01]  /*0ad0*/  SYNCS.EXCH.64 URZ, [UR6+0xd0], UR4 ;  /* 0x0000d00406ff75b2 */ /* 0x0008e20008000100 */
[----:B------:R4:W1:Y:S01]  /*0ae0*/  SYNCS.EXCH.64 URZ, [UR6+0xc8], UR8 ;  /* 0x0000c80806ff75b2 */ /* 0x0008620008000100 */
[----:B------:R4:W1:Y:S02]  /*0af0*/  SYNCS.EXCH.64 URZ, [UR6+0xd8], UR4 ;  /* 0x0000d80406ff75b2 */ /* 0x0008640008000100 */
[----:B----4-:R-:W-:Y:S01]  /*0b00*/  NOP ;  /* 0x0000000000007918 */ /* 0x010fe20000000000 */
.L_x_12:
[----:B------:R-:W4:Y:S01]  /*0b10*/  SHFL.IDX PT, R0, R55, RZ, 0x1f ;  /* 0x00001fff37007589 */ /* 0x000f2200000e0000 */
[----:B------:R-:W-:Y:S01]  /*0b20*/  NOP ;  /* 0x0000000000007918 */ /* 0x000fe20000000000 */
[----:B----4-:R-:W-:-:S13]  /*0b30*/  ISETP.NE.AND P1, PT, R0, 0x5, PT ;  /* 0x000000050000780c */ /* 0x010fda0003f25270 */
[----:B------:R-:W-:Y:S05]  /*0b40*/  @P1 BRA `(.L_x_13) ;  /* 0x0000000000541947 */ /* 0x000fea0003800000 */
[----:B--23--:R-:W-:Y:S01]  /*0b50*/  UMOV UR4, 0x400 ;  /* 0x0000040000047882 */ /* 0x00cfe20000000000 */
        /* <DEDUP_REMOVED lines=14> */
[----:B------:R4:W1:Y:S01]  /*0c40*/  SYNCS.EXCH.64 URZ, [UR4+0x108], UR8 ;  /* 0x0001080804ff75b2 */ /* 0x0008620008000100 */
[----:B------:R4:W1:Y:S01]  /*0c50*/  SYNCS.EXCH.64 URZ, [UR4+0xf0], UR6 ;  /* 0x0000f00604ff75b2 */ /* 0x0008620008000100 */
[----:B------:R4:W1:Y:S01]  /*0c60*/  SYNCS.EXCH.64 URZ, [UR4+0x110], UR8 ;  /* 0x0001100804ff75b2 */ /* 0x0008620008000100 */
[----:B------:R4:W1:Y:S01]  /*0c70*/  SYNCS.EXCH.64 URZ, [UR4+0xf8], UR6 ;  /* 0x0000f80604ff75b2 */ /* 0x0008620008000100 */
[----:B------:R4:W1:Y:S02]  /*0c80*/  SYNCS.EXCH.64 URZ, [UR4+0x118], UR8 ;  /* 0x0001180804ff75b2 */ /* 0x0008640008000100 */
[----:B----4-:R-:W-:Y:S01]  /*0c90*/  NOP ;  /* 0x0000000000007918 */ /* 0x010fe20000000000 */
.L_x_13:
[----:B------:R-:W4:Y:S01]  /*0ca0*/  SHFL.IDX PT, R0, R55, RZ, 0x1f ;  /* 0x00001fff37007589 */ /* 0x000f2200000e0000 */
[----:B------:R-:W-:Y:S01]  /*0cb0*/  ISETP.NE.OR P0, PT, RZ, UR22, !P0 ;  /* 0x00000016ff007c0c */ /* 0x000fe2000c705670 */
[----:B------:R-:W-:Y:S01]  /*0cc0*/  NOP ;  /* 0x0000000000007918 */ /* 0x000fe20000000000 */
[----:B----4-:R-:W-:-:S13]  /*0cd0*/  ISETP.NE.AND P1, PT, R0, 0x3, PT ;  /* 0x000000030000780c */ /* 0x010fda0003f25270 */
[----:B------:R-:W-:Y:S05]  /*0ce0*/  @P1 BRA `(.L_x_14) ;  /* 0x0000000000341947 */ /* 0x000fea0003800000 */
[----:B--23--:R-:W-:Y:S01]  /*0cf0*/  UMOV UR4, 0x400 ;  /* 0x0000040000047882 */ /* 0x00cfe20000000000 */
[----:B------:R-:W-:Y:S01]  /*0d00*/  UMOV UR6, 0x20 ;  /* 0x0000002000067882 */ /* 0x000fe20000000000 */
[----:B------:R-:W-:Y:S02]  /*0d10*/  ULEA UR4, UR55, UR4, 0x18 ;  /* 0x0000000437047291 */ /* 0x000fe4000f8ec0ff */
[----:B------:R-:W-:-:S04]  /*0d20*/  UIADD3 UR6, UPT, UPT, -UR6, 0x100000, URZ ;  /* 0x0010000006067890 */ /* 0x000fc8000fffe1ff */
[----:B------:R-:W-:Y:S02]  /*0d30*/  USHF.L.U32 UR7, UR6, 0xb, URZ ;  /* 0x0000000b06077899 */ /* 0x000fe400080006ff */
[----:B------:R-:W-:Y:S01]  /*0d40*/  USHF.L.U32 UR6, UR6, 0x1, URZ ;  /* 0x0000000106067899 */ /* 0x000fe200080006ff */
[----:B------:R-:W-:Y:S01]  /*0d50*/  ELECT P1, URZ, PT ;  /* 0x0000000000ff782f */ /* 0x000fe20003820000 */
[----:B------:R-:W2:Y:S10]  /*0d60*/  FENCE.VIEW.ASYNC.S ;  /* 0x00000000000073c6 */ /* 0x000eb40000000000 */
[----:B--2---:R4:W2:Y:S01]  /*0d70*/  SYNCS.EXCH.64 URZ, [UR4+0x120], UR6 ;  /* 0x0001200604ff75b2 */ /* 0x0048a20008000100 */
[----:B------:R4:W3:Y:S01]  /*0d80*/  SYNCS.EXCH.64 URZ, [UR4+0x130], UR6 ;  /* 0x0001300604ff75b2 */ /* 0x0008e20008000100 */
[----:B------:R4:W1:Y:S01]  /*0d90*/  SYNCS.EXCH.64 URZ, [UR4+0x128], UR6 ;  /* 0x0001280604ff75b2 */ /* 0x0008620008000100 */
[----:B------:R4:W1:Y:S02]  /*0da0*/  SYNCS.EXCH.64 URZ, [UR4+0x138], UR6 ;  /* 0x0001380604ff75b2 */ /* 0x0008640008000100 */
[----:B----4-:R-:W-:Y:S01]  /*0db0*/  NOP ;  /* 0x0000000000007918 */ /* 0x010fe20000000000 */
.L_x_14:
[----:B------:R-:W-:Y:S01]  /*0dc0*/  VOTEU.ALL UP0, P0 ;  /* 0x0000000000ff7886 */ /* 0x000fe20000000000 */
[----:B--23--:R-:W-:Y:S01]  /*0dd0*/  UMOV UR4, 0x20 ;  /* 0x0000002000047882 */ /* 0x00cfe20000000000 */
[----:B------:R-:W2:Y:S01]  /*0de0*/  LDCU UR28, c[0x0][0x36c] ;  /* 0x00006d80ff1c77ac */ /* 0x000ea20008000800 */
[----:B------:R-:W-:Y:S01]  /*0df0*/  NOP ;  /* 0x0000000000007918 */ /* 0x000fe20000000000 */
[----:B------:R-:W-:Y:S01]  /*0e00*/  LOP3.LUT R0, R67, 0x1f, RZ, 0xc0, !PT ;  /* 0x0000001f43007812 */ /* 0x000fe200078ec0ff */
[----:B------:R-:W-:Y:S01]  /*0e10*/  @!UP0 UMOV UR6, 0x400 ;  /* 0x0000040000068882 */ /* 0x000fe20000000000 */
[----:B------:R-:W-:-:S04]  /*0e20*/  @!UP0 UIADD3 UR4, UPT, UPT, -UR4, 0x100000, URZ ;  /* 0x0010000004048890 */ /* 0x000fc8000fffe1ff */
[----:B------:R-:W-:Y:S02]  /*0e30*/  @!UP0 USHF.L.U32 UR5, UR4, 0xb, URZ ;  /* 0x0000000b04058899 */ /* 0x000fe400080006ff */
[----:B------:R-:W-:Y:S02]  /*0e40*/  @!UP0 USHF.L.U32 UR4, UR4, 0x1, URZ ;  /* 0x0000000104048899 */ /* 0x000fe400080006ff */
[----:B------:R-:W-:Y:S01]  /*0e50*/  @!UP0 ULEA UR6, UR55, UR6, 0x18 ;  /* 0x0000000637068291 */ /* 0x000fe2000f8ec0ff */
[----:B------:R-:W-:Y:S01]  /*0e60*/  VOTEU.ALL UP0, P0 ;  /* 0x0000000000ff7886 */ /* 0x000fe20000000000 */
[----:B------:R-:W-:Y:S02]  /*0e70*/  UISETP.NE.AND UP6, UPT, UR22, URZ, UPT ;  /* 0x000000ff1600728c */ /* 0x000fe4000bfc5270 */
[----:B--2---:R-:W-:Y:S01]  /*0e80*/  UISETP.EQ.U32.AND UP1, UPT, UR28, 0x1, UPT ;  /* 0x000000011c00788c */ /* 0x004fe2000bf22070 */
[----:B------:R-:W2:Y:S07]  /*0e90*/  FENCE.VIEW.ASYNC.S ;  /* 0x00000000000073c6 */ /* 0x000eae0000000000 */
[----:B--2---:R2:W3:Y:S01]  /*0ea0*/  @!UP0 SYNCS.EXCH.64 URZ, [UR6+0x140], UR4 ;  /* 0x0001400406ff85b2 */ /* 0x0044e20008000100 */
[----:B------:R-:W-:Y:S05]  /*0eb0*/  BRA.U !UP1, `(.L_x_15) ;  /* 0x0000000109087547 */ /* 0x000fea000b800000 */
[----:B-1-3--:R-:W-:Y:S01]  /*0ec0*/  UCGABAR_ARV ;  /* 0x00000000000079c7 */ /* 0x00afe20008000000 */
[----:B------:R-:W-:Y:S05]  /*0ed0*/  BRA `(.L_x_16) ;  /* 0x0000000000047947 */ /* 0x000fea0003800000 */
.L_x_15:
[----:B-1-3--:R-:W-:Y:S01]  /*0ee0*/  NOP ;  /* 0x0000000000007918 */ /* 0x00afe20000000000 */
.L_x_16:
[----:B------:R-:W1:Y:S01]  /*0ef0*/  S2UR UR24, SR_CTAID.X ;  /* 0x00000000001879c3 */ /* 0x000e620000002500 */
[----:B------:R-:W-:-:S05]  /*0f00*/  CS2R.32 R61, SR_CgaSize ;  /* 0x00000000003d7805 */ /* 0x000fca0000008a00 */
[----:B------:R-:W-:-:S05]  /*0f10*/  IMAD R61, R61, -0xa0, RZ ;  /* 0xffffff603d3d7824 */ /* 0x000fca00078e02ff */
[----:B--2---:R-:W-:-:S14]  /*0f20*/  R2UR UR5, R61 ;  /* 0x000000003d0572ca */ /* 0x004fdc00000e0000 */
[----:B------:R-:W2:Y:S01]  /*0f30*/  LDCU UR5, c[0x0][UR5+0x2b0] ;  /* 0x00005600050577ac */ /* 0x000ea20008000800 */
[----:B------:R-:W-:-:S05]  /*0f40*/  CS2R.32 R61, SR_CgaSize ;  /* 0x00000000003d7805 */ /* 0x000fca0000008a00 */
[----:B------:R-:W-:-:S05]  /*0f50*/  IMAD R61, R61, -0xa0, RZ ;  /* 0xffffff603d3d7824 */ /* 0x000fca00078e02ff */
[----:B------:R-:W-:-:S14]  /*0f60*/  R2UR UR4, R61 ;  /* 0x000000003d0472ca */ /* 0x000fdc00000e0000 */
[----:B------:R-:W3:Y:S01]  /*0f70*/  LDCU UR4, c[0x0][UR4+0x2b4] ;  /* 0x00005680040477ac */ /* 0x000ee20008000800 */
[----:B------:R-:W4:Y:S01]  /*0f80*/  S2UR UR26, SR_CTAID.Y ;  /* 0x00000000001a79c3 */ /* 0x000f220000002600 */
[----:B------:R-:W-:-:S05]  /*0f90*/  CS2R.32 R61, SR_CgaSize ;  /* 0x00000000003d7805 */ /* 0x000fca0000008a00 */
[----:B------:R-:W-:-:S05]  /*0fa0*/  IMAD R61, R61, -0xa0, RZ ;  /* 0xffffff603d3d7824 */ /* 0x000fca00078e02ff */
[----:B------:R-:W-:-:S14]  /*0fb0*/  R2UR UR8, R61 ;  /* 0x000000003d0872ca */ /* 0x000fdc00000e0000 */
[----:B------:R-:W3:Y:S01]  /*0fc0*/  LDCU UR8, c[0x0][UR8+0x2a0] ;  /* 0x00005400080877ac */ /* 0x000ee20008000800 */
[----:B------:R-:W-:-:S05]  /*0fd0*/  CS2R.32 R61, SR_CgaSize ;  /* 0x00000000003d7805 */ /* 0x000fca0000008a00 */
[----:B------:R-:W-:-:S05]  /*0fe0*/  IMAD R61, R61, -0xa0, RZ ;  /* 0xffffff603d3d7824 */ /* 0x000fca00078e02ff */
[----:B------:R-:W-:-:S14]  /*0ff0*/  R2UR UR9, R61 ;  /* 0x000000003d0972ca */ /* 0x000fdc00000e0000 */
[----:B------:R-:W3:Y:S01]  /*1000*/  LDCU UR9, c[0x0][UR9+0x2a4] ;  /* 0x00005480090977ac */ /* 0x000ee20008000800 */
[----:B------:R-:W-:Y:S02]  /*1010*/  USHF.R.U32.HI UR12, URZ, 0x1, UR55 ;  /* 0x00000001ff0c7899 */ /* 0x000fe40008011637 */
[----:B------:R-:W-:Y:S02]  /*1020*/  USHF.R.U32.HI UR11, URZ, 0x2, UR55 ;  /* 0x00000002ff0b7899 */ /* 0x000fe40008011637 */
[----:B------:R-:W-:Y:S01]  /*1030*/  USHF.L.U32 UR38, UR55, 0x9, URZ ;  /* 0x0000000937267899 */ /* 0x000fe200080006ff */
[----:B------:R-:W3:Y:S01]  /*1040*/  LDCU UR23, c[0x0][0xb24] ;  /* 0x00016480ff1777ac */ /* 0x000ee20008000800 */
[----:B-1----:R-:W-:Y:S01]  /*1050*/  I2FP.F32.U32 R3, UR24 ;  /* 0x0000001800037c45 */ /* 0x002fe20008201000 */
[----:B------:R-:W1:Y:S04]  /*1060*/  LDCU UR42, c[0x0][0xb24] ;  /* 0x00016480ff2a77ac */ /* 0x000e680008000800 */
[----:B--2---:R-:W-:Y:S01]  /*1070*/  FMUL R3, R3, UR5 ;  /* 0x0000000503037c20 */ /* 0x004fe20008400000 */
[----:B------:R-:W-:Y:S01]  /*1080*/  ULOP3.LUT UR5, UR55, 0x3, URZ, 0xc0, !UPT ;  /* 0x0000000337057892 */ /* 0x000fe2000f8ec0ff */
[----:B----4-:R-:W-:Y:S01]  /*1090*/  I2FP.F32.U32 R2, UR26 ;  /* 0x0000001a00027c45 */ /* 0x010fe20008201000 */
[----:B------:R-:W2:Y:S03]  /*10a0*/  LDCU UR27, c[0x0][0xb30] ;  /* 0x00016600ff1b77ac */ /* 0x000ea60008000800 */
[----:B------:R-:W4:Y:S01]  /*10b0*/  F2I.U32.TRUNC.NTZ R3, R3 ;  /* 0x0000000300037305 */ /* 0x000f22000020f000 */
[----:B---3--:R-:W-:Y:S01]  /*10c0*/  FMUL R2, R2, UR4 ;  /* 0x0000000402027c20 */ /* 0x008fe20008400000 */
[----:B------:R-:W-:-:S02]  /*10d0*/  ULOP3.LUT UR4, UR68, 0x4, UR55, 0xf8, !UPT ;  /* 0x0000000444047892 */ /* 0x000fc4000f8ef837 */
[----:B------:R-:W-:Y:S02]  /*10e0*/  UISETP.GT.U32.AND UP1, UPT, UR5, 0xffff, UPT ;  /* 0x0000ffff0500788c */ /* 0x000fe4000bf24070 */
[----:B------:R-:W-:Y:S02]  /*10f0*/  UISETP.GT.U32.AND UP0, UPT, UR4, 0xffff, UPT ;  /* 0x0000ffff0400788c */ /* 0x000fe4000bf04070 */
[----:B------:R-:W3:Y:S01]  /*1100*/  F2I.U32.TRUNC.NTZ R2, R2 ;  /* 0x0000000200027305 */ /* 0x000ee2000020f000 */
[----:B------:R-:W-:Y:S02]  /*1110*/  USEL UR37, UR5, 0xffff, !UP1 ;  /* 0x0000ffff05257887 */ /* 0x000fe4000c800000 */
[----:B------:R-:W-:Y:S01]  /*1120*/  USEL UR31, UR4, 0xffff, !UP0 ;  /* 0x0000ffff041f7887 */ /* 0x000fe2000c000000 */
[----:B------:R-:W-:Y:S01]  /*1130*/  UMOV UR13, 0x11 ;  /* 0x00000011000d7882 */ /* 0x000fe20000000000 */
[----:B------:R-:W-:Y:S01]  /*1140*/  UMOV UR14, 0x5 ;  /* 0x00000005000e7882 */ /* 0x000fe20000000000 */
[----:B----4-:R-:W-:-:S02]  /*1150*/  R2UR UR6, R3 ;  /* 0x00000000030672ca */ /* 0x010fc400000e0000 */
[----:B------:R-:W-:Y:S02]  /*1160*/  PRMT R3, RZ, 0x7610, R3 ;  /* 0x00007610ff037816 */ /* 0x000fe40000000003 */
[----:B---3--:R-:W-:Y:S02]  /*1170*/  R2UR UR7, R2 ;  /* 0x00000000020772ca */ /* 0x008fe400000e0000 */
[----:B------:R-:W-:-:S07]  /*1180*/  PRMT R2, RZ, 0x7610, R2 ;  /* 0x00007610ff027816 */ /* 0x000fce0000000002 */
[----:B------:R-:W-:-:S04]  /*1190*/  UIADD3 UR5, UPT, UPT, -UR6, URZ, URZ ;  /* 0x000000ff06057290 */ /* 0x000fc8000fffe1ff */
[----:B------:R-:W-:Y:S02]  /*11a0*/  UIMAD UR5, UR8, UR5, UR24 ;  /* 0x00000005080572a4 */ /* 0x000fe4000f8e0218 */
[----:B------:R-:W-:-:S04]  /*11b0*/  UIADD3 UR4, UPT, UPT, -UR7, URZ, URZ ;  /* 0x000000ff07047290 */ /* 0x000fc8000fffe1ff */
[----:B------:R-:W-:Y:S01]  /*11c0*/  IMAD.U32 R61, RZ, RZ, UR5 ;  /* 0x00000005ff3d7e24 */ /* 0x000fe2000f8e00ff */
[----:B------:R-:W-:-:S06]  /*11d0*/  UIMAD UR4, UR9, UR4, UR26 ;  /* 0x00000004090472a4 */ /* 0x000fcc000f8e021a */
[----:B------:R-:W-:Y:S01]  /*11e0*/  IMAD.U32 R60, RZ, RZ, UR4 ;  /* 0x00000004ff3c7e24 */ /* 0x000fe2000f8e00ff */
[----:B-12---:R-:W-:Y:S06]  /*11f0*/  BRA.U UP6, `(.L_x_17) ;  /* 0x00000001066c7547 */ /* 0x006fec000b800000 */
[----:B------:R-:W-:Y:S02]  /*1200*/  R2UR UR15, R60 ;  /* 0x000000003c0f72ca */ /* 0x000fe400000e0000 */
[----:B------:R-:W-:-:S11]  /*1210*/  R2UR UR5, R61 ;  /* 0x000000003d0572ca */ /* 0x000fd600000e0000 */
[----:B------:R-:W-:Y:S02]  /*1220*/  UISETP.NE.AND UP0, UPT, UR15, URZ, UPT ;  /* 0x000000ff0f00728c */ /* 0x000fe4000bf05270 */
[----:B------:R-:W-:Y:S02]  /*1230*/  UISETP.NE.AND UP2, UPT, UR15, 0x1, UPT ;  /* 0x000000010f00788c */ /* 0x000fe4000bf45270 */
[----:B------:R-:W-:Y:S02]  /*1240*/  ULOP3.LUT UR4, UR5, 0x2, URZ, 0x3c, !UPT ;  /* 0x0000000205047892 */ /* 0x000fe4000f8e3cff */
[----:B------:R-:W-:Y:S02]  /*1250*/  UISETP.GT.U32.AND UP4, UPT, UR5, 0x1, UP0 ;  /* 0x000000010500788c */ /* 0x000fe40008784070 */
[----:B------:R-:W-:Y:S02]  /*1260*/  UISETP.GT.U32.AND UP3, UPT, UR5, 0x1, UP2 ;  /* 0x000000010500788c */ /* 0x000fe40009764070 */
[----:B------:R-:W-:-:S02]  /*1270*/  UISETP.GT.U32.AND UP1, UPT, UR4, 0x1, UP0 ;  /* 0x000000010400788c */ /* 0x000fc40008724070 */
[----:B------:R-:W-:Y:S02]  /*1280*/  ULOP3.LUT UR10, UR5, 0xfffffffe, URZ, 0xc0, !UPT ;  /* 0xfffffffe050a7892 */ /* 0x000fe4000f8ec0ff */
[----:B------:R-:W-:Y:S02]  /*1290*/  UISETP.GT.U32.AND UP0, UPT, UR4, 0x1, UP2 ;  /* 0x000000010400788c */ /* 0x000fe40009704070 */
[----:B------:R-:W-:Y:S02]  /*12a0*/  USEL UR6, URZ, 0x1, UP4 ;  /* 0x00000001ff067887 */ /* 0x000fe4000a000000 */
[----:B------:R-:W-:Y:S02]  /*12b0*/  USEL UR5, URZ, 0x10, UP3 ;  /* 0x00000010ff057887 */ /* 0x000fe40009800000 */
[----:B------:R-:W-:Y:S02]  /*12c0*/  USEL UR4, URZ, 0x2, UP4 ;  /* 0x00000002ff047887 */ /* 0x000fe4000a000000 */
[----:B------:R-:W-:-:S02]  /*12d0*/  USEL UR9, URZ, 0x20, UP3 ;  /* 0x00000020ff097887 */ /* 0x000fc40009800000 */
[----:B------:R-:W-:Y:S02]  /*12e0*/  USEL UR8, URZ, 0x4, UP1 ;  /* 0x00000004ff087887 */ /* 0x000fe40008800000 */
[----:B------:R-:W-:Y:S02]  /*12f0*/  UIADD3 UR4, UPT, UPT, UR4, UR5, UR6 ;  /* 0x0000000504047290 */ /* 0x000fe4000fffe006 */
[----:B------:R-:W-:Y:S02]  /*1300*/  USEL UR6, URZ, 0x8, UP1 ;  /* 0x00000008ff067887 */ /* 0x000fe40008800000 */
[----:B------:R-:W-:Y:S02]  /*1310*/  USEL UR7, URZ, 0x40, UP0 ;  /* 0x00000040ff077887 */ /* 0x000fe40008000000 */
[----:B------:R-:W-:Y:S02]  /*1320*/  UIADD3 UR5, UPT, UPT, UR8, UR9, UR4 ;  /* 0x0000000908057290 */ /* 0x000fe4000fffe004 */
[----:B------:R-:W-:-:S02]  /*1330*/  ULEA UR4, UR15, UR10, 0x2 ;  /* 0x0000000a0f047291 */ /* 0x000fc4000f8e10ff */
[----:B------:R-:W-:Y:S02]  /*1340*/  USEL UR8, URZ, 0x80, UP0 ;  /* 0x00000080ff087887 */ /* 0x000fe40008000000 */
[----:B------:R-:W-:-:S03]  /*1350*/  UIADD3 UR5, UPT, UPT, UR6, UR7, UR5 ;  /* 0x0000000706057290 */ /* 0x000fc6000fffe005 */
[----:B------:R-:W-:Y:S01]  /*1360*/  UMOV UR6, 0x3 ;  /* 0x0000000300067882 */ /* 0x000fe20000000000 */
[----:B------:R-:W-:Y:S02]  /*1370*/  UIADD3 UR5, UPT, UPT, UR5, UR8, URZ ;  /* 0x0000000805057290 */ /* 0x000fe4000fffe0ff */
[----:B------:R-:W-:-:S04]  /*1380*/  USHF.L.U32 UR4, UR6, UR4, URZ ;  /* 0x0000000406047299 */ /* 0x000fc800080006ff */
[----:B------:R-:W-:Y:S02]  /*1390*/  IMAD.U32 R3, RZ, RZ, UR5 ;  /* 0x00000005ff037e24 */ /* 0x000fe4000f8e00ff */
[----:B------:R-:W-:-:S07]  /*13a0*/  IMAD.U32 R2, RZ, RZ, UR4 ;  /* 0x00000004ff027e24 */ /* 0x000fce000f8e00ff */
.L_x_17:
[----:B------:R-:W1:Y:S01]  /*13b0*/  S2UR UR36, SR_CTAID.Z ;  /* 0x00000000002479c3 */ /* 0x000e620000002700 */
[----:B------:R-:W-:Y:S02]  /*13c0*/  UISETP.GE.AND UP0, UPT, UR23, 0x1, UPT ;  /* 0x000000011700788c */ /* 0x000fe4000bf06270 */
[----:B------:R-:W-:Y:S02]  /*13d0*/  ULOP3.LUT UR37, UR37, 0xffff, URZ, 0xc0, !UPT ;  /* 0x0000ffff25257892 */ /* 0x000fe4000f8ec0ff */
[----:B------:R-:W-:Y:S02]  /*13e0*/  ULOP3.LUT UR31, UR31, 0xffff, URZ, 0xc0, !UPT ;  /* 0x0000ffff1f1f7892 */ /* 0x000fe4000f8ec0ff */
[----:B------:R-:W-:Y:S02]  /*13f0*/  UISETP.NE.AND UP3, UPT, UR22, 0x2, UPT ;  /* 0x000000021600788c */ /* 0x000fe4000bf65270 */
[----:B------:R-:W-:Y:S02]  /*1400*/  ULOP3.LUT UR57, UR12, 0x1, URZ, 0xc0, !UPT ;  /* 0x000000010c397892 */ /* 0x000fe4000f8ec0ff */
[----:B------:R-:W-:-:S02]  /*1410*/  ULOP3.LUT UR54, UR11, 0x1, URZ, 0xc0, !UPT ;  /* 0x000000010b367892 */ /* 0x000fc4000f8ec0ff */
[----:B------:R-:W-:Y:S02]  /*1420*/  ULOP3.LUT UR40, UR38, 0x400, URZ, 0xc0, !UPT ;  /* 0x0000040026287892 */ /* 0x000fe4000f8ec0ff */
[----:B------:R-:W-:Y:S02]  /*1430*/  USHF.L.U32 UR37, UR13, UR37, URZ ;  /* 0x000000250d257299 */ /* 0x000fe400080006ff */
[----:B------:R-:W-:Y:S01]  /*1440*/  USHF.L.U32 UR31, UR14, UR31, URZ ;  /* 0x0000001f0e1f7299 */ /* 0x000fe200080006ff */
[----:B------:R-:W-:Y:S01]  /*1450*/  UMOV UR20, UR24 ;  /* 0x0000001800147c82 */ /* 0x000fe20008000000 */
[----:B------:R-:W-:Y:S10]  /*1460*/  BRA.U !UP0, `(.L_x_18) ;  /* 0x0000000108d47547 */ /* 0x000ff4000b800000 */
[----:B------:R-:W2:Y:S01]  /*1470*/  LDCU.128 UR12, c[0x0][0xb10] ;  /* 0x00016200ff0c77ac */ /* 0x000ea20008000c00 */
[----:B------:R-:W3:Y:S01]  /*1480*/  LDCU UR6, c[0x0][0x370] ;  /* 0x00006e00ff0677ac */ /* 0x000ee20008000800 */
[----:B------:R-:W4:Y:S01]  /*1490*/  LDCU UR5, c[0x0][0x374] ;  /* 0x00006e80ff0577ac */ /* 0x000f220008000800 */
[----:B------:R-:W1:Y:S01]  /*14a0*/  LDCU UR25, c[0x0][0xb0c] ;  /* 0x00016180ff1977ac */ /* 0x000e620008000800 */
[----:B------:R-:W1:Y:S01]  /*14b0*/  LDCU UR4, c[0x0][0xb20] ;  /* 0x00016400ff0477ac */ /* 0x000e620008000800 */
[----:B------:R-:W1:Y:S01]  /*14c0*/  LDCU.64 UR8, c[0x0][0xb28] ;  /* 0x00016500ff0877ac */ /* 0x000e620008000a00 */
[----:B--2---:R-:W-:Y:S02]  /*14d0*/  UISETP.NE.AND UP0, UPT, UR14, 0x1, UPT ;  /* 0x000000010e00788c */ /* 0x004fe4000bf05270 */
[----:B----4-:R-:W-:Y:S02]  /*14e0*/  UIMAD.WIDE.U32 UR10, UR5, UR15, URZ ;  /* 0x0000000f050a72a5 */ /* 0x010fe4000f8e00ff */
[----:B---3--:R-:W-:-:S02]  /*14f0*/  UIMAD.WIDE.U32 UR18, UR6, UR12, URZ ;  /* 0x0000000c061272a5 */ /* 0x008fc4000f8e00ff */
[----:B-1----:R-:W-:Y:S02]  /*1500*/  UISETP.NE.AND UP1, UPT, UR25, 0x1, UPT ;  /* 0x000000011900788c */ /* 0x002fe4000bf25270 */
[----:B------:R-:W-:Y:S01]  /*1510*/  UISETP.NE.AND UP2, UPT, UR23, 0x1, UPT ;  /* 0x000000011700788c */ /* 0x000fe2000bf45270 */
[----:B------:R-:W-:Y:S02]  /*1520*/  UMOV UR10, UR11 ;  /* 0x0000000b000a7c82 */ /* 0x000fe40008000000 */
[----:B------:R-:W-:Y:S01]  /*1530*/  UMOV UR18, UR19 ;  /* 0x0000001300127c82 */ /* 0x000fe20008000000 */
[----:B------:R-:W-:Y:S02]  /*1540*/  @UP0 USHF.R.U32.HI UR5, URZ, UR4, UR10 ;  /* 0x00000004ff050299 */ /* 0x000fe4000801160a */
[----:B------:R-:W-:Y:S02]  /*1550*/  UIMAD.WIDE.U32 UR20, UR26, UR15, URZ ;  /* 0x0000000f1a1472a5 */ /* 0x000fe4000f8e00ff */
[----:B------:R-:W-:-:S02]  /*1560*/  UIMAD.WIDE.U32 UR10, UR5, UR8, URZ ;  /* 0x00000008050a72a5 */ /* 0x000fc4000f8e00ff */
[----:B------:R-:W-:Y:S02]  /*1570*/  @UP1 USHF.R.U32.HI UR6, URZ, UR13, UR18 ;  /* 0x0000000dff061299 */ /* 0x000fe40008011612 */
[----:B------:R-:W-:Y:S02]  /*1580*/  UIMAD.WIDE.U32 UR16, UR24, UR12, URZ ;  /* 0x0000000c181072a5 */ /* 0x000fe4000f8e00ff */
[----:B------:R-:W-:Y:S01]  /*1590*/  UIMAD.WIDE.U32 UR18, UR6, UR8, URZ ;  /* 0x00000008061272a5 */ /* 0x000fe2000f8e00ff */
[----:B------:R-:W-:Y:S01]  /*15a0*/  UMOV UR20, UR21 ;  /* 0x0000001500147c82 */ /* 0x000fe20008000000 */
[----:B------:R-:W-:Y:S01]  /*15b0*/  UMOV UR10, UR11 ;  /* 0x0000000b000a7c82 */ /* 0x000fe20008000000 */
[----:B------:R-:W-:Y:S02]  /*15c0*/  USHF.R.U32.HI UR20, URZ, UR4, UR20 ;  /* 0x00000004ff147299 */ /* 0x000fe40008011614 */
[----:B------:R-:W-:Y:S02]  /*15d0*/  @UP2 USHF.R.U32.HI UR5, URZ, UR9, UR10 ;  /* 0x00000009ff052299 */ /* 0x000fe4000801160a */
[----:B------:R-:W-:Y:S01]  /*15e0*/  UMOV UR7, UR19 ;  /* 0x0000001300077c82 */ /* 0x000fe20008000000 */
[----:B------:R-:W-:Y:S01]  /*15f0*/  UMOV UR16, UR17 ;  /* 0x0000001100107c82 */ /* 0x000fe20008000000 */
[----:B------:R-:W-:-:S02]  /*1600*/  @UP2 USHF.R.U32.HI UR6, URZ, UR9, UR7 ;  /* 0x00000009ff062299 */ /* 0x000fc40008011607 */
[----:B------:R-:W-:Y:S02]  /*1610*/  USHF.R.U32.HI UR16, URZ, UR13, UR16 ;  /* 0x0000000dff107299 */ /* 0x000fe40008011610 */
[----:B------:R-:W-:Y:S02]  /*1620*/  USEL UR4, UR26, UR20, !UP0 ;  /* 0x000000141a047287 */ /* 0x000fe4000c000000 */
[----:B------:R-:W-:Y:S02]  /*1630*/  UIMAD UR7, UR5, UR23, URZ ;  /* 0x00000017050772a4 */ /* 0x000fe4000f8e02ff */
[----:B------:R-:W-:Y:S02]  /*1640*/  USEL UR5, UR24, UR16, !UP1 ;  /* 0x0000001018057287 */ /* 0x000fe4000c800000 */
[----:B------:R-:W-:Y:S02]  /*1650*/  UIMAD UR12, UR6, UR23, URZ ;  /* 0x00000017060c72a4 */ /* 0x000fe4000f8e02ff */
[----:B------:R-:W-:-:S02]  /*1660*/  UISETP.GE.AND UP0, UPT, UR4, UR7, UPT ;  /* 0x000000070400728c */ /* 0x000fc4000bf06270 */
[----:B------:R-:W-:Y:S02]  /*1670*/  UIMAD.WIDE.U32 UR10, UR4, UR8, URZ ;  /* 0x00000008040a72a5 */ /* 0x000fe4000f8e00ff */
[----:B------:R-:W-:Y:S02]  /*1680*/  UISETP.GE.OR UP0, UPT, UR5, UR12, UP0 ;  /* 0x0000000c0500728c */ /* 0x000fe40008706670 */
[----:B------:R-:W-:Y:S02]  /*1690*/  UIMAD.WIDE.U32 UR12, UR5, UR8, URZ ;  /* 0x00000008050c72a5 */ /* 0x000fe4000f8e00ff */
[----:B------:R-:W-:Y:S01]  /*16a0*/  UIADD3 UR10, UPT, UPT, -UR4, URZ, URZ ;  /* 0x000000ff040a7290 */ /* 0x000fe2000fffe1ff */
[----:B------:R-:W-:Y:S01]  /*16b0*/  UMOV UR8, UR11 ;  /* 0x0000000b00087c82 */ /* 0x000fe20008000000 */
[----:B------:R-:W-:Y:S02]  /*16c0*/  UIADD3 UR20, UPT, UPT, -UR5, URZ, URZ ;  /* 0x000000ff05147290 */ /* 0x000fe4000fffe1ff */
[----:B------:R-:W-:-:S03]  /*16d0*/  USHF.R.U32.HI UR8, URZ, UR9, UR8 ;  /* 0x00000009ff087299 */ /* 0x000fc60008011608 */
[----:B------:R-:W-:Y:S01]  /*16e0*/  @!UP0 UMOV UR7, UR13 ;  /* 0x0000000d00078c82 */ /* 0x000fe20008000000 */
[----:B------:R-:W-:Y:S02]  /*16f0*/  UIMAD UR26, UR14, UR10, UR26 ;  /* 0x0000000a0e1a72a4 */ /* 0x000fe4000f8e021a */
[----:B------:R-:W-:Y:S02]  /*1700*/  USEL UR8, UR4, UR8, !UP2 ;  /* 0x0000000804087287 */ /* 0x000fe4000d000000 */
[----:B------:R-:W-:Y:S02]  /*1710*/  @!UP0 USHF.R.U32.HI UR7, URZ, UR9, UR7 ;  /* 0x00000009ff078299 */ /* 0x000fe40008011607 */
[----:B------:R-:W-:Y:S02]  /*1720*/  UIADD3 UR9, UPT, UPT, -UR8, URZ, URZ ;  /* 0x000000ff08097290 */ /* 0x000fe4000fffe1ff */
[----:B------:R-:W-:Y:S02]  /*1730*/  @!UP0 USEL UR7, UR5, UR7, !UP2 ;  /* 0x0000000705078287 */ /* 0x000fe4000d000000 */
[----:B------:R-:W-:-:S02]  /*1740*/  UIMAD UR9, UR23, UR9, UR4 ;  /* 0x00000009170972a4 */ /* 0x000fc4000f8e0204 */
[----:B------:R-:W-:Y:S02]  /*1750*/  @!UP0 UIADD3 UR8, UPT, UPT, UR8, -UR7, URZ ;  /* 0x8000000708088290 */ /* 0x000fe4000fffe0ff */
[----:B------:R-:W-:Y:S02]  /*1760*/  @!UP0 UIMAD UR6, UR9, UR6, UR7 ;  /* 0x00000006090682a4 */ /* 0x000fe4000f8e0207 */
[----:B------:R-:W-:Y:S02]  /*1770*/  @!UP0 UIMAD UR4, UR8, UR23, UR5 ;  /* 0x00000017080482a4 */ /* 0x000fe4000f8e0205 */
[----:B------:R-:W-:Y:S02]  /*1780*/  UIMAD UR20, UR25, UR20, UR24 ;  /* 0x00000014191472a4 */ /* 0x000fe4000f8e0218 */
[----:B------:R-:W-:Y:S01]  /*1790*/  UIMAD UR26, UR4, UR14, UR26 ;  /* 0x0000000e041a72a4 */ /* 0x000fe2000f8e021a */
[----:B------:R-:W-:Y:S02]  /*17a0*/  @!UP0 UMOV UR5, UR6 ;  /* 0x0000000600058c82 */ /* 0x000fe40008000000 */
[----:B------:R-:W-:-:S12]  /*17b0*/  UIMAD UR20, UR5, UR25, UR20 ;  /* 0x00000019051472a4 */ /* 0x000fd8000f8e0214 */
.L_x_18:
[----:B------:R-:W-:-:S09]  /*17c0*/  UISETP.NE.AND UP0, UPT, UR27, 0x1, UPT ;  /* 0x000000011b00788c */ /* 0x000fd2000bf05270 */
[----:B------:R-:W-:Y:S05]  /*17d0*/  BRA.U UP0, `(.L_x_19) ;  /* 0x0000000100447547 */ /* 0x000fea000b800000 */
[----:B------:R-:W2:Y:S01]  /*17e0*/  LDCU.128 UR8, c[0x0][0xb10] ;  /* 0x00016200ff0877ac */ /* 0x000ea20008000c00 */
[----:B------:R-:W3:Y:S01]  /*17f0*/  LDCU UR12, c[0x0][0xb0c] ;  /* 0x00016180ff0c77ac */ /* 0x000ee20008000800 */
[----:B------:R-:W4:Y:S01]  /*1800*/  LDCU UR13, c[0x0][0xb20] ;  /* 0x00016400ff0d77ac */ /* 0x000f220008000800 */
[----:B--2---:R-:W-:Y:S02]  /*1810*/  UIMAD.WIDE.U32 UR6, UR20, UR8, URZ ;  /* 0x00000008140672a5 */ /* 0x004fe4000f8e00ff */
[----:B------:R-:W-:Y:S02]  /*1820*/  UIMAD.WIDE.U32 UR4, UR26, UR11, URZ ;  /* 0x0000000b1a0472a5 */ /* 0x000fe4000f8e00ff */
[----:B---3--:R-:W-:Y:S02]  /*1830*/  UISETP.NE.AND UP1, UPT, UR12, 0x1, UPT ;  /* 0x000000010c00788c */ /* 0x008fe4000bf25270 */
[----:B------:R-:W-:Y:S01]  /*1840*/  UISETP.NE.AND UP0, UPT, UR10, 0x1, UPT ;  /* 0x000000010a00788c */ /* 0x000fe2000bf05270 */
[----:B------:R-:W-:-:S02]  /*1850*/  UMOV UR6, UR7 ;  /* 0x0000000700067c82 */ /* 0x000fc40008000000 */
[----:B------:R-:W-:Y:S01]  /*1860*/  UMOV UR4, UR5 ;  /* 0x0000000500047c82 */ /* 0x000fe20008000000 */
[----:B------:R-:W-:Y:S02]  /*1870*/  USHF.R.U32.HI UR9, URZ, UR9, UR6 ;  /* 0x00000009ff097299 */ /* 0x000fe40008011606 */
[----:B----4-:R-:W-:Y:S02]  /*1880*/  USHF.R.U32.HI UR4, URZ, UR13, UR4 ;  /* 0x0000000dff047299 */ /* 0x010fe40008011604 */
[----:B------:R-:W-:Y:S02]  /*1890*/  USEL UR5, UR20, UR9, !UP1 ;  /* 0x0000000914057287 */ /* 0x000fe4000c800000 */
[----:B------:R-:W-:-:S04]  /*18a0*/  USEL UR4, UR26, UR4, !UP0 ;  /* 0x000000041a047287 */ /* 0x000fc8000c000000 */
[----:B------:R-:W-:Y:S02]  /*18b0*/  UIADD3 UR6, UPT, UPT, -UR4, UR5, URZ ;  /* 0x0000000504067290 */ /* 0x000fe4000fffe1ff */
[----:B------:R-:W-:Y:S02]  /*18c0*/  UIADD3 UR4, UPT, UPT, UR4, -UR5, URZ ;  /* 0x8000000504047290 */ /* 0x000fe4000fffe0ff */
[----:B------:R-:W-:Y:S02]  /*18d0*/  UIMAD UR26, UR6, UR10, UR26 ;  /* 0x0000000a061a72a4 */ /* 0x000fe4000f8e021a */
[----:B------:R-:W-:-:S12]  /*18e0*/  UIMAD UR20, UR4, UR12, UR20 ;  /* 0x0000000c041472a4 */ /* 0x000fd8000f8e0214 */
.L_x_19:
[----:B------:R-:W-:-:S09]  /*18f0*/  UISETP.EQ.U32.AND UP0, UPT, UR28, 0x1, UPT ;  /* 0x000000011c00788c */ /* 0x000fd2000bf02070 */
[----:B------:R-:W-:Y:S05]  /*1900*/  BRA.U !UP0, `(.L_x_20) ;  /* 0x00000001080c7547 */ /* 0x000fea000b800000 */
[----:B------:R-:W-:Y:S01]  /*1910*/  UCGABAR_WAIT ;  /* 0x0000000000007dc7 */ /* 0x000fe20008000000 */
[----:B------:R-:W-:Y:S01]  /*1920*/  CCTL.IVALL ;  /* 0x00000000ff00798f */ /* 0x000fe20002000000 */
[----:B------:R-:W-:Y:S05]  /*1930*/  BRA `(.L_x_21) ;  /* 0x0000000000047947 */ /* 0x000fea0003800000 */
.L_x_20:
[----:B------:R-:W-:Y:S06]  /*1940*/  BAR.SYNC.DEFER_BLOCKING 0x0 ;  /* 0x0000000000007b1d */ /* 0x000fec0000010000 */
.L_x_21:
[----:B------:R-:W-:Y:S05]  /*1950*/  BRA.U UP3, `(.L_x_22) ;  /* 0x0000001903247547 */ /* 0x000fea000b800000 */
[----:B------:R-:W2:Y:S01]  /*1960*/  LDCU UR6, c[0x0][0x38c] ;  /* 0x00007180ff0677ac */ /* 0x000ea20008000800 */
[----:B------:R-:W-:Y:S01]  /*1970*/  PLOP3.LUT P2, PT, PT, PT, UP5, 0x80, 0x8 ;  /* 0x000000000008781c */ /* 0x000fe20003f4f058 */
[----:B------:R-:W-:Y:S01]  /*1980*/  IMAD.MOV.U32 R12, RZ, RZ, 0x1 ;  /* 0x00000001ff0c7424 */ /* 0x000fe200078e00ff */
[----:B------:R-:W-:Y:S01]  /*1990*/  ISETP.NE.AND P3, PT, R0, RZ, P4 ;  /* 0x000000ff0000720c */ /* 0x000fe20002765270 */
[----:B------:R-:W-:Y:S01]  /*19a0*/  USHF.L.U32 UR7, UR24, 0x5, URZ ;  /* 0x0000000518077899 */ /* 0x000fe200080006ff */
[----:B------:R-:W-:Y:S01]  /*19b0*/  PLOP3.LUT P2, PT, P2, PT, PT, 0x8, 0x80 ;  /* 0x000000000080781c */ /* 0x000fe2000174e170 */
[----:B------:R-:W-:Y:S01]  /*19c0*/  USHF.L.U32 UR8, UR24, 0x6, URZ ;  /* 0x0000000618087899 */ /* 0x000fe200080006ff */
[----:B------:R-:W-:Y:S01]  /*19d0*/  CS2R R10, SRZ ;  /* 0x00000000000a7805 */ /* 0x000fe2000001ff00 */
[----:B------:R-:W-:Y:S01]  /*19e0*/  UISETP.NE.AND UP1, UPT, UR22, URZ, UPT ;  /* 0x000000ff1600728c */ /* 0x000fe2000bf25270 */
[----:B------:R-:W-:Y:S01]  /*19f0*/  IMAD.MOV.U32 R9, RZ, RZ, RZ ;  /* 0x000000ffff097224 */ /* 0x000fe200078e00ff */
[----:B------:R-:W3:Y:S01]  /*1a00*/  LDCU UR50, c[0x0][0x370] ;  /* 0x00006e00ff3277ac */ /* 0x000ee20008000800 */
[----:B------:R-:W-:Y:S01]  /*1a10*/  IMAD.MOV.U32 R8, RZ, RZ, 0x1 ;  /* 0x00000001ff087424 */ /* 0x000fe200078e00ff */
[----:B------:R-:W-:Y:S01]  /*1a20*/  USEL UR39, UR41, 0x2, UP1 ;  /* 0x0000000229277887 */ /* 0x000fe20008800000 */
[----:B------:R-:W4:Y:S01]  /*1a30*/  LDCU.64 UR46, c[0x0][0x348] ;  /* 0x00006900ff2e77ac */ /* 0x000f220008000a00 */
[----:B--2---:R-:W-:-:S02]  /*1a40*/  UIADD3 UR5, UPT, UPT, UR6, 0x7f, URZ ;  /* 0x0000007f06057890 */ /* 0x004fc4000fffe0ff */
[----:B------:R-:W-:Y:S02]  /*1a50*/  UIADD3 UR58, UPT, UPT, UR6, 0xfe, URZ ;  /* 0x000000fe063a7890 */ /* 0x000fe4000fffe0ff */
[----:B------:R-:W-:Y:S01]  /*1a60*/  USHF.R.S32.HI UR4, URZ, 0x1f, UR5 ;  /* 0x0000001fff047899 */ /* 0x000fe20008011405 */
[----:B------:R-:W2:Y:S03]  /*1a70*/  LDCU UR49, c[0x0][0x374] ;  /* 0x00006e80ff3177ac */ /* 0x000ea60008000800 */
[----:B------:R-:W-:Y:S02]  /*1a80*/  ULEA.HI UR4, UR4, UR5, URZ, 0x7 ;  /* 0x0000000504047291 */ /* 0x000fe4000f8f38ff */
[----:B------:R-:W-:Y:S02]  /*1a90*/  UIADD3 UR5, UPT, UPT, UR6, -0x1, URZ ;  /* 0xffffffff06057890 */ /* 0x000fe4000fffe0ff */
[----:B------:R-:W-:-:S02]  /*1aa0*/  USHF.R.S32.HI UR52, URZ, 0x7, UR4 ;  /* 0x00000007ff347899 */ /* 0x000fc40008011404 */
[----:B------:R-:W-:Y:S02]  /*1ab0*/  UISETP.GE.U32.AND UP2, UPT, UR5, -0xff, UPT ;  /* 0xffffff010500788c */ /* 0x000fe4000bf46070 */
[----:B------:R-:W-:Y:S02]  /*1ac0*/  UISETP.LT.U32.AND UP0, UPT, UR52, 0x8, UPT ;  /* 0x000000083400788c */ /* 0x000fe4000bf01070 */
[----:B------:R-:W-:Y:S02]  /*1ad0*/  ULOP3.LUT UR6, UR7, 0x20, URZ, 0xc0, !UPT ;  /* 0x0000002007067892 */ /* 0x000fe4000f8ec0ff */
[----:B------:R-:W-:Y:S02]  /*1ae0*/  USEL UR51, UR52, 0x8, UP0 ;  /* 0x0000000834337887 */ /* 0x000fe40008000000 */
[----:B------:R-:W-:Y:S02]  /*1af0*/  ULOP3.LUT UR5, UR8, 0x40, URZ, 0xc0, !UPT ;  /* 0x0000004008057892 */ /* 0x000fe4000f8ec0ff */
[----:B------:R-:W-:-:S02]  /*1b00*/  UIADD3 UR4, UPT, UPT, UR51, -0x1, URZ ;  /* 0xffffffff33047890 */ /* 0x000fc4000fffe0ff */
[----:B------:R-:W-:Y:S02]  /*1b10*/  @UP2 UIADD3 UR4, UPT, UPT, UR51, URZ, URZ ;  /* 0x000000ff33042290 */ /* 0x000fe4000fffe0ff */
[----:B------:R-:W-:Y:S02]  /*1b20*/  ULEA UR57, UR57, UR6, 0x4 ;  /* 0x0000000639397291 */ /* 0x000fe4000f8e20ff */
[----:B------:R-:W-:Y:S02]  /*1b30*/  ULEA UR54, UR54, UR5, 0x5 ;  /* 0x0000000536367291 */ /* 0x000fe4000f8e28ff */
[----:B------:R-:W-:Y:S02]  /*1b40*/  UIADD3 UR56, UPT, UPT, UR52, -UR51, URZ ;  /* 0x8000003334387290 */ /* 0x000fe4000fffe0ff */
[----:B------:R-:W-:Y:S02]  /*1b50*/  UIADD3 UR41, UPT, UPT, UR4, 0x1, URZ ;  /* 0x0000000104297890 */ /* 0x000fe4000fffe0ff */
[----:B------:R-:W-:Y:S01]  /*1b60*/  UIADD3 UR53, UPT, UPT, -UR4, URZ, URZ ;  /* 0x000000ff04357290 */ /* 0x000fe2000fffe1ff */
[----:B--234-:R-:W-:-:S11]  /*1b70*/  UMOV UR29, URZ ;  /* 0x000000ff001d7c82 */ /* 0x01cfd60008000000 */
.L_x_46:
[----:B------:R-:W-:Y:S01]  /*1b80*/  UISETP.NE.AND UP0, UPT, UR55, URZ, UPT ;  /* 0x000000ff3700728c */ /* 0x000fe2000bf05270 */
[----:B------:R-:W2:Y:S08]  /*1b90*/  S2UR UR55, SR_CgaCtaId ;  /* 0x00000000003779c3 */ /* 0x000eb00000008800 */
[----:B-1-3--:R-:W-:Y:S05]  /*1ba0*/  BRA.U UP0, `(.L_x_23) ;  /* 0x0000000100347547 */ /* 0x00afea000b800000 */
[----:B------:R-:W3:Y:S01]  /*1bb0*/  S2R R0, SR_CgaCtaId ;  /* 0x0000000000007919 */ /* 0x000ee20000008800 */
[----:B------:R-:W-:Y:S02]  /*1bc0*/  MOV R3, 0x400 ;  /* 0x0000040000037802 */ /* 0x000fe40000000f00 */
[----:B------:R-:W-:Y:S02]  /*1bd0*/  SHF.L.U32 R2, R8, 0x1f, RZ ;  /* 0x0000001f08027819 */ /* 0x000fe400000006ff */
[----:B---3--:R-:W-:-:S05]  /*1be0*/  LEA R0, R0, R3, 0x18 ;  /* 0x0000000300007211 */ /* 0x008fca00078ec0ff */
[----:B------:R-:W-:-:S04]  /*1bf0*/  IMAD R3, R9, 0x8, R0 ;  /* 0x0000000809037824 */ /* 0x000fc800078e0200 */
[----:B------:R-:W3:Y:S02]  /*1c00*/  SYNCS.PHASECHK.TRANS64.TRYWAIT P0, [R3+URZ+0x130], R2 ;  /* 0x00013002030075a7 */ /* 0x000ee400080011ff */
[----:B---3--:R-:W-:Y:S05]  /*1c10*/  @!P0 BRA `(.L_x_24) ;  /* 0x0000006800048947 */ /* 0x008fea0003800000 */
.L_x_141:
[----:B------:R-:W-:Y:S01]  /*1c20*/  VIADD R9, R9, 0x1 ;  /* 0x0000000109097836 */ /* 0x000fe20000000000 */
[----:B------:R3:W-:Y:S04]  /*1c30*/  SYNCS.ARRIVE.TRANS64.A1T0 RZ, [R3+URZ+0x120], RZ ;  /* 0x000120ff03ff79a7 */ /* 0x0007e800081000ff */
[----:B------:R-:W-:-:S04]  /*1c40*/  ISETP.NE.AND P0, PT, R9, 0x2, PT ;  /* 0x000000020900780c */ /* 0x000fc80003f05270 */
[----:B------:R-:W-:Y:S02]  /*1c50*/  SEL R9, R9, RZ, P0 ;  /* 0x000000ff09097207 */ /* 0x000fe40000000000 */
[----:B---3--:R-:W-:-:S04]  /*1c60*/  SEL R3, RZ, 0x1, P0 ;  /* 0x00000001ff037807 */ /* 0x008fc80000000000 */
[----:B------:R-:W-:Y:S02]  /*1c70*/  LOP3.LUT R8, R8, R3, RZ, 0x3c, !PT ;  /* 0x0000000308087212 */ /* 0x000fe400078e3cff */
.L_x_23:
[----:B------:R-:W-:Y:S01]  /*1c80*/  UMOV UR21, 0x400 ;  /* 0x0000040000157882 */ /* 0x000fe20000000000 */
[----:B------:R-:W-:Y:S01]  /*1c90*/  SHF.L.U32 R0, R12, 0x1f, RZ ;  /* 0x0000001f0c007819 */ /* 0x000fe200000006ff */
[----:B--2---:R-:W-:Y:S02]  /*1ca0*/  ULEA UR21, UR55, UR21, 0x18 ;  /* 0x0000001537157291 */ /* 0x004fe4000f8ec0ff */
[----:B------:R-:W-:Y:S02]  /*1cb0*/  UISETP.GE.U32.AND UP0, UPT, UR58, 0xff, UPT ;  /* 0x000000ff3a00788c */ /* 0x000fe4000bf06070 */
[----:B------:R-:W-:Y:S02]  /*1cc0*/  ULEA UR4, UR29, UR21, 0x3 ;  /* 0x000000151d047291 */ /* 0x000fe4000f8e18ff */
[----:B------:R-:W-:Y:S01]  /*1cd0*/  ULEA UR19, UR26, UR57, 0x6 ;  /* 0x000000391a137291 */ /* 0x000fe2000f8e30ff */
[----:B------:R-:W-:-:S06]  /*1ce0*/  UMOV UR13, URZ ;  /* 0x000000ff000d7c82 */ /* 0x000fcc0008000000 */
[----:B------:R2:W3:Y:S01]  /*1cf0*/  SYNCS.PHASECHK.TRANS64.TRYWAIT P1, [UR4+0x40], R0 ;  /* 0x00004000ff0075a7 */ /* 0x0004e20008021104 */
[----:B------:R-:W-:-:S04]  /*1d00*/  ULEA.HI UR4, UR20, UR20, URZ, 0x1 ;  /* 0x0000001414047291 */ /* 0x000fc8000f8f08ff */
[----:B------:R-:W-:-:S04]  /*1d10*/  USHF.L.U32 UR4, UR4, 0x6, URZ ;  /* 0x0000000604047899 */ /* 0x000fc800080006ff */
[----:B------:R-:W-:-:S04]  /*1d20*/  ULOP3.LUT UR35, UR4, 0xffffff80, URZ, 0xc0, !UPT ;  /* 0xffffff8004237892 */ /* 0x000fc8000f8ec0ff */
[----:B------:R-:W-:Y:S01]  /*1d30*/  UIADD3 UR35, UPT, UPT, UR54, UR35, URZ ;  /* 0x0000002336237290 */ /* 0x000fe2000fffe0ff */
[----:B------:R-:W-:Y:S11]  /*1d40*/  BRA.U !UP0, `(.L_x_25) ;  /* 0x0000000508187547 */ /* 0x000ff6000b800000 */
[----:B------:R-:W-:Y:S01]  /*1d50*/  UMOV UR30, UR53 ;  /* 0x00000035001e7c82 */ /* 0x000fe20008000000 */
[----:B------:R-:W-:Y:S01]  /*1d60*/  UMOV UR6, UR29 ;  /* 0x0000001d00067c82 */ /* 0x000fe20008000000 */
[----:B------:R-:W-:-:S05]  /*1d70*/  UMOV UR26, 0x40 ;  /* 0x00000040001a7882 */ /* 0x000fca0000000000 */
.L_x_33:
[----:B------:R-:W-:Y:S01]  /*1d80*/  ULEA UR5, UR6, UR21, 0x3 ;  /* 0x0000001506057291 */ /* 0x000fe2000f8e18ff */
[----:B---3--:R-:W-:Y:S01]  /*1d90*/  @P4 MOV R2, 0xc000 ;  /* 0x0000c00000024802 */ /* 0x008fe20000000f00 */
[----:B-123--:R-:W-:Y:S10]  /*1da0*/  @P1 BRA `(.L_x_26) ;  /* 0x00000000000c1947 */ /* 0x00eff40003800000 */
[----:B------:R-:W-:-:S04]  /*1db0*/  SHF.L.U32 R3, R12, 0x1f, RZ ;  /* 0x0000001f0c037819 */ /* 0x000fc800000006ff */
[----:B------:R-:W3:Y:S02]  /*1dc0*/  SYNCS.PHASECHK.TRANS64.TRYWAIT P0, [UR5+0x40], R3 ;  /* 0x00004003ff0075a7 */ /* 0x000ee40008001105 */
[----:B---3--:R-:W-:Y:S05]  /*1dd0*/  @!P0 BRA `(.L_x_27) ;  /* 0x0000006400a88947 */ /* 0x008fea0003800000 */
.L_x_26:
[----:B------:R3:W-:Y:S01]  /*1de0*/  @P4 SYNCS.ARRIVE.TRANS64 RZ, [UR5], R2 ;  /* 0x00000002ffff49a7 */ /* 0x0007e20008000005 */
[----:B------:R-:W-:Y:S02]  /*1df0*/  ULOP3.LUT UR4, UR39, 0x2, URZ, 0xfc, !UPT ;  /* 0x0000000227047892 */ /* 0x000fe4000f8efcff */
[----:B------:R-:W-:Y:S02]  /*1e00*/  UIADD3 UR30, UPT, UPT, UR30, 0x1, URZ ;  /* 0x000000011e1e7890 */ /* 0x000fe4000fffe0ff */
[----:B------:R-:W-:Y:S02]  /*1e10*/  UISETP.NE.AND UP0, UPT, UR4, 0x2, UPT ;  /* 0x000000020400788c */ /* 0x000fe4000bf05270 */
[----:B------:R-:W-:-:S07]  /*1e20*/  UISETP.NE.AND UP2, UPT, UR30, 0x1, UPT ;  /* 0x000000011e00788c */ /* 0x000fce000bf45270 */
[----:B------:R-:W-:Y:S05]  /*1e30*/  BRA.U UP0, `(.L_x_28) ;  /* 0x0000000100047547 */ /* 0x000fea000b800000 */
[----:B-1----:R-:W-:Y:S05]  /*1e40*/  BPT.TRAP 0x1 ;  /* 0x000000040000795c */ /* 0x002fea0000300000 */
.L_x_28:
[----:B------:R-:W-:Y:S04]  /*1e50*/  BSSY.RECONVERGENT B0, `(.L_x_29) ;  /* 0x0000003000007945 */ /* 0x000fe80003800200 */
[----:B------:R-:W-:Y:S05]  /*1e60*/  @!P3 BRA `(.L_x_30) ;  /* 0x000000000004b947 */ /* 0x000fea0003800000 */
[----:B-1----:R-:W-:Y:S05]  /*1e70*/  BPT.TRAP 0x1 ;  /* 0x000000040000795c */ /* 0x002fea0000300000 */
.L_x_30:
[----:B-1----:R-:W-:Y:S05]  /*1e80*/  BSYNC.RECONVERGENT B0 ;  /* 0x0000000000007941 */ /* 0x002fea0003800200 */
.L_x_29:
[----:B------:R-:W-:Y:S01]  /*1e90*/  UIADD3 UR4, UPT, UPT, UR6, 0x1, URZ ;  /* 0x0000000106047890 */ /* 0x000fe2000fffe0ff */
[----:B------:R-:W-:Y:S01]  /*1ea0*/  BSSY.RECONVERGENT B0, `(.L_x_31) ;  /* 0x000002c000007945 */ /* 0x000fe20003800200 */
[----:B------:R-:W-:Y:S02]  /*1eb0*/  ELECT P0, URZ, PT ;  /* 0x0000000000ff782f */ /* 0x000fe40003800000 */
[----:B------:R-:W-:-:S04]  /*1ec0*/  UISETP.NE.AND UP0, UPT, UR4, 0x8, UPT ;  /* 0x000000080400788c */ /* 0x000fc8000bf05270 */
[----:B------:R-:W-:Y:S02]  /*1ed0*/  USEL UR7, URZ, 0x1, UP0 ;  /* 0x00000001ff077887 */ /* 0x000fe40008000000 */
[----:B------:R-:W-:-:S04]  /*1ee0*/  USEL UR29, UR4, URZ, UP0 ;  /* 0x000000ff041d7287 */ /* 0x000fc80008000000 */
[----:B------:R-:W-:Y:S01]  /*1ef0*/  ULEA UR4, UR29, UR21, 0x3 ;  /* 0x000000151d047291 */ /* 0x000fe2000f8e18ff */
[----:B------:R-:W-:-:S04]  /*1f00*/  LOP3.LUT R12, R12, UR7, RZ, 0x3c, !PT ;  /* 0x000000070c0c7c12 */ /* 0x000fc8000f8e3cff */
[----:B--2---:R-:W-:-:S04]  /*1f10*/  SHF.L.U32 R0, R12, 0x1f, RZ ;  /* 0x0000001f0c007819 */ /* 0x004fc800000006ff */
[----:B------:R1:W2:Y:S01]  /*1f20*/  SYNCS.PHASECHK.TRANS64.TRYWAIT P1, [UR4+0x40], R0 ;  /* 0x00004000ff0075a7 */ /* 0x0002a20008021104 */
[----:B------:R-:W-:Y:S05]  /*1f30*/  @!P0 BRA `(.L_x_32) ;  /* 0x0000000000888947 */ /* 0x000fea0003800000 */
[----:B------:R-:W-:Y:S02]  /*1f40*/  USHF.L.U32 UR4, UR6, 0xd, URZ ;  /* 0x0000000d06047899 */ /* 0x000fe400080006ff */
[----:B------:R-:W-:Y:S02]  /*1f50*/  UIADD3 UR22, UP1, UPT, UR46, 0x80, URZ ;  /* 0x000000802e167890 */ /* 0x000fe4000ff3e0ff */
[----:B------:R-:W-:Y:S02]  /*1f60*/  ULOP3.LUT UR24, UR4, 0x800, UR38, 0xf8, !UPT ;  /* 0x0000080004187892 */ /* 0x000fe4000f8ef826 */
[----:B------:R-:W-:Y:S02]  /*1f70*/  ULEA UR8, UR40, UR4, 0x1 ;  /* 0x0000000428087291 */ /* 0x000fe4000f8e08ff */
[----:B------:R-:W-:Y:S02]  /*1f80*/  ULEA UR24, UR24, UR21, 0x1 ;  /* 0x0000001518187291 */ /* 0x000fe4000f8e08ff */
[----:B------:R-:W-:-:S02]  /*1f90*/  UIADD3 UR14, UP0, UPT, UR46, 0x180, URZ ;  /* 0x000001802e0e7890 */ /* 0x000fc4000ff1e0ff */
[----:B------:R-:W-:Y:S02]  /*1fa0*/  UIADD3 UR8, UPT, UPT, UR21, UR8, URZ ;  /* 0x0000000815087290 */ /* 0x000fe4000fffe0ff */
[----:B------:R-:W-:Y:S02]  /*1fb0*/  UIADD3 UR34, UPT, UPT, UR26, -0x40, URZ ;  /* 0xffffffc01a227890 */ /* 0x000fe4000fffe0ff */
[----:B------:R-:W-:Y:S02]  /*1fc0*/  ULOP3.LUT UR33, UR5, 0xfefffff8, URZ, 0xc0, !UPT ;  /* 0xfefffff805217892 */ /* 0x000fe4000f8ec0ff */
[----:B------:R-:W-:Y:S02]  /*1fd0*/  UIADD3.X UR23, UPT, UPT, URZ, UR47, URZ, UP1, !UPT ;  /* 0x0000002fff177290 */ /* 0x000fe40008ffe4ff */
[----:B------:R-:W-:Y:S02]  /*1fe0*/  UIADD3 UR32, UPT, UPT, UR24, 0x3300, URZ ;  /* 0x0000330018207890 */ /* 0x000fe4000fffe0ff */
[----:B------:R-:W-:-:S02]  /*1ff0*/  UPRMT UR7, URZ, 0x5410, UR37 ;  /* 0x00005410ff077896 */ /* 0x000fc40008000025 */
[----:B------:R-:W-:Y:S02]  /*2000*/  UIADD3 UR24, UPT, UPT, UR24, 0x5300, URZ ;  /* 0x0000530018187890 */ /* 0x000fe4000fffe0ff */
[----:B------:R-:W-:Y:S02]  /*2010*/  UIADD3.X UR15, UPT, UPT, URZ, UR47, URZ, UP0, !UPT ;  /* 0x0000002fff0f7290 */ /* 0x000fe400087fe4ff */
[----:B------:R-:W-:Y:S02]  /*2020*/  UIADD3 UR16, UPT, UPT, UR8, 0x23300, URZ ;  /* 0x0002330008107890 */ /* 0x000fe4000fffe0ff */
[----:B------:R-:W-:Y:S02]  /*2030*/  UPRMT UR4, URZ, 0x5410, UR31 ;  /* 0x00005410ff047896 */ /* 0x000fe4000800001f */
[----:B------:R-:W-:Y:S01]  /*2040*/  UIADD3 UR8, UPT, UPT, UR8, 0x24300, URZ ;  /* 0x0002430008087890 */ /* 0x000fe2000fffe0ff */
[----:B------:R-:W-:Y:S01]  /*2050*/  UMOV UR44, 0x0 ;  /* 0x00000000002c7882 */ /* 0x000fe20000000000 */
[----:B------:R-:W-:Y:S01]  /*2060*/  UMOV UR45, 0x10000000 ;  /* 0x10000000002d7882 */ /* 0x000fe20000000000 */
[----:B------:R-:W-:Y:S01]  /*2070*/  UMOV UR27, UR35 ;  /* 0x00000023001b7c82 */ /* 0x000fe20008000000 */
[----:B------:R-:W-:Y:S01]  /*2080*/  UMOV UR28, UR36 ;  /* 0x00000024001c7c82 */ /* 0x000fe20008000000 */
[----:B------:R-:W-:Y:S01]  /*2090*/  UMOV UR25, UR33 ;  /* 0x0000002100197c82 */ /* 0x000fe20008000000 */
[----:B------:R-:W-:Y:S01]  /*20a0*/  UMOV UR20, UR36 ;  /* 0x0000002400147c82 */ /* 0x000fe20008000000 */
[----:B------:R-:W-:Y:S01]  /*20b0*/  UMOV UR17, UR33 ;  /* 0x0000002100117c82 */ /* 0x000fe20008000000 */
[----:B------:R-:W-:Y:S01]  /*20c0*/  UMOV UR18, UR34 ;  /* 0x0000002200127c82 */ /* 0x000fe20008000000 */
[----:B------:R4:W-:Y:S01]  /*20d0*/  UTMALDG.3D.MULTICAST.2CTA [UR32], [UR22], UR7, desc[UR44] ;  /* 0x00002c20160073b4 */ /* 0x0009e20008211807 */
[----:B------:R-:W-:Y:S01]  /*20e0*/  UMOV UR10, UR26 ;  /* 0x0000001a000a7c82 */ /* 0x000fe20008000000 */
[----:B------:R-:W-:Y:S01]  /*20f0*/  UMOV UR11, UR19 ;  /* 0x00000013000b7c82 */ /* 0x000fe20008000000 */
[----:B------:R-:W-:Y:S01]  /*2100*/  UMOV UR12, UR36 ;  /* 0x00000024000c7c82 */ /* 0x000fe20008000000 */
[----:B------:R-:W-:Y:S01]  /*2110*/  UMOV UR9, UR33 ;  /* 0x0000002100097c82 */ /* 0x000fe20008000000 */
[----:B------:R4:W-:Y:S01]  /*2120*/  UTMALDG.3D.MULTICAST.2CTA [UR24], [UR22], UR7, desc[UR44] ;  /* 0x00002c18160073b4 */ /* 0x0009e20008211807 */
[----:B------:R4:W-:Y:S01]  /*2130*/  UTMALDG.3D.MULTICAST.2CTA [UR16], [UR14], UR4, desc[UR44] ;  /* 0x00002c100e0073b4 */ /* 0x0009e20008211804 */
[----:B------:R4:W-:Y:S02]  /*2140*/  UTMALDG.3D.MULTICAST.2CTA [UR8], [UR14], UR4, desc[UR44] ;  /* 0x00002c080e0073b4 */ /* 0x0009e40008211804 */
[----:B----4-:R-:W-:Y:S01]  /*2150*/  NOP ;  /* 0x0000000000007918 */ /* 0x010fe20000000000 */
.L_x_32:
[----:B------:R-:W-:Y:S05]  /*2160*/  BSYNC.RECONVERGENT B0 ;  /* 0x0000000000007941 */ /* 0x000fea0003800200 */
.L_x_31:
[----:B------:R-:W-:Y:S01]  /*2170*/  UIADD3 UR26, UPT, UPT, UR26, 0x80, URZ ;  /* 0x000000801a1a7890 */ /* 0x000fe2000fffe0ff */
[----:B------:R-:W-:Y:S01]  /*2180*/  UMOV UR6, UR29 ;  /* 0x0000001d00067c82 */ /* 0x000fe20008000000 */
[----:B------:R-:W-:Y:S01]  /*2190*/  UMOV UR13, UR41 ;  /* 0x00000029000d7c82 */ /* 0x000fe20008000000 */
[----:B------:R-:W-:Y:S09]  /*21a0*/  BRA.U UP2, `(.L_x_33) ;  /* 0xfffffff902f47547 */ /* 0x000ff2000b83ffff */
.L_x_25:
[----:B------:R-:W-:Y:S01]  /*21b0*/  ULEA UR4, UR29, UR21, 0x3 ;  /* 0x000000151d047291 */ /* 0x000fe2000f8e18ff */
[----:B-12---:R-:W-:Y:S01]  /*21c0*/  SHF.L.U32 R0, R12, 0x1f, RZ ;  /* 0x0000001f0c007819 */ /* 0x006fe200000006ff */
[----:B------:R-:W-:Y:S01]  /*21d0*/  @!P2 SYNCS.ARRIVE.TRANS64.A1T0 RZ, [UR21+0xb8], RZ ;  /* 0x0000b8ffffffa9a7 */ /* 0x000fe20008100015 */
[----:B------:R-:W-:-:S06]  /*21e0*/  UISETP.GT.AND UP0, UPT, UR52, UR51, UPT ;  /* 0x000000333400728c */ /* 0x000fcc000bf04270 */
[----:B---3--:R1:W2:Y:S03]  /*21f0*/  SYNCS.PHASECHK.TRANS64.TRYWAIT P1, [UR4+0x40], R0 ;  /* 0x00004000ff0075a7 */ /* 0x0082a60008021104 */
[----:B------:R-:W-:Y:S05]  /*2200*/  BRA.U !UP0, `(.L_x_34) ;  /* 0x0000000508107547 */ /* 0x000fea000b800000 */
[----:B------:R-:W-:Y:S01]  /*2210*/  UIADD3 UR30, UPT, UPT, UR56, UR13, URZ ;  /* 0x0000000d381e7290 */ /* 0x000fe2000fffe0ff */
[----:B------:R-:W-:-:S11]  /*2220*/  UMOV UR7, UR29 ;  /* 0x0000001d00077c82 */ /* 0x000fd60008000000 */
.L_x_42:
[----:B------:R-:W-:Y:S01]  /*2230*/  ULEA UR6, UR7, UR21, 0x3 ;  /* 0x0000001507067291 */ /* 0x000fe2000f8e18ff */
[----:B--2---:R-:W-:Y:S01]  /*2240*/  @P4 MOV R2, 0xc000 ;  /* 0x0000c00000024802 */ /* 0x004fe20000000f00 */
[----:B--23--:R-:W-:Y:S10]  /*2250*/  @P1 BRA `(.L_x_35) ;  /* 0x00000000000c1947 */ /* 0x00cff40003800000 */
[----:B------:R-:W-:-:S04]  /*2260*/  SHF.L.U32 R3, R12, 0x1f, RZ ;  /* 0x0000001f0c037819 */ /* 0x000fc800000006ff */
[----:B------:R-:W2:Y:S02]  /*2270*/  SYNCS.PHASECHK.TRANS64.TRYWAIT P0, [UR6+0x40], R3 ;  /* 0x00004003ff0075a7 */ /* 0x000ea40008001106 */
[----:B--2---:R-:W-:Y:S05]  /*2280*/  @!P0 BRA `(.L_x_36) ;  /* 0x0000006000948947 */ /* 0x004fea0003800000 */
.L_x_35:
[----:B------:R2:W-:Y:S01]  /*2290*/  @P4 SYNCS.ARRIVE.TRANS64 RZ, [UR6], R2 ;  /* 0x00000002ffff49a7 */ /* 0x0005e20008000006 */
[----:B------:R-:W-:-:S04]  /*22a0*/  ULOP3.LUT UR4, UR39, 0x2, URZ, 0xfc, !UPT ;  /* 0x0000000227047892 */ /* 0x000fc8000f8efcff */
[----:B------:R-:W-:-:S09]  /*22b0*/  UISETP.NE.AND UP0, UPT, UR4, 0x2, UPT ;  /* 0x000000020400788c */ /* 0x000fd2000bf05270 */
[----:B------:R-:W-:Y:S05]  /*22c0*/  BRA.U UP0, `(.L_x_37) ;  /* 0x0000000100047547 */ /* 0x000fea000b800000 */
[----:B------:R-:W-:Y:S05]  /*22d0*/  BPT.TRAP 0x1 ;  /* 0x000000040000795c */ /* 0x000fea0000300000 */
.L_x_37:
[----:B------:R-:W-:Y:S04]  /*22e0*/  BSSY.RECONVERGENT B0, `(.L_x_38) ;  /* 0x0000003000007945 */ /* 0x000fe80003800200 */
[----:B------:R-:W-:Y:S05]  /*22f0*/  @!P3 BRA `(.L_x_39) ;  /* 0x000000000004b947 */ /* 0x000fea0003800000 */
[----:B------:R-:W-:Y:S05]  /*2300*/  BPT.TRAP 0x1 ;  /* 0x000000040000795c */ /* 0x000fea0000300000 */
.L_x_39:
[----:B------:R-:W-:Y:S05]  /*2310*/  BSYNC.RECONVERGENT B0 ;  /* 0x0000000000007941 */ /* 0x000fea0003800200 */
.L_x_38:
        /* <DEDUP_REMOVED lines=8> */
[----:B-1----:R-:W-:-:S04]  /*23a0*/  SHF.L.U32 R0, R12, 0x1f, RZ ;  /* 0x0000001f0c007819 */ /* 0x002fc800000006ff */
[----:B------:R1:W3:Y:S01]  /*23b0*/  SYNCS.PHASECHK.TRANS64.TRYWAIT P1, [UR4+0x40], R0 ;  /* 0x00004000ff0075a7 */ /* 0x0002e20008021104 */
[----:B------:R-:W-:Y:S05]  /*23c0*/  @!P0 BRA `(.L_x_41) ;  /* 0x00000000008c8947 */ /* 0x000fea0003800000 */
[----:B------:R-:W-:Y:S02]  /*23d0*/  USHF.L.U32 UR4, UR7, 0xd, URZ ;  /* 0x0000000d07047899 */ /* 0x000fe400080006ff */
[----:B------:R-:W-:Y:S02]  /*23e0*/  UIADD3 UR14, UP1, UPT, UR46, 0x80, URZ ;  /* 0x000000802e0e7890 */ /* 0x000fe4000ff3e0ff */
[----:B------:R-:W-:Y:S02]  /*23f0*/  ULOP3.LUT UR24, UR4, 0x800, UR38, 0xf8, !UPT ;  /* 0x0000080004187892 */ /* 0x000fe4000f8ef826 */
[----:B------:R-:W-:Y:S02]  /*2400*/  ULEA UR8, UR40, UR4, 0x1 ;  /* 0x0000000428087291 */ /* 0x000fe4000f8e08ff */
[----:B------:R-:W-:Y:S02]  /*2410*/  ULEA UR24, UR24, UR21, 0x1 ;  /* 0x0000001518187291 */ /* 0x000fe4000f8e08ff */
[----:B------:R-:W-:-:S02]  /*2420*/  USHF.L.U32 UR34, UR13, 0x7, URZ ;  /* 0x000000070d227899 */ /* 0x000fc400080006ff */
[----:B------:R-:W-:Y:S02]  /*2430*/  UIADD3 UR22, UP0, UPT, UR46, 0x180, URZ ;  /* 0x000001802e167890 */ /* 0x000fe4000ff1e0ff */
[----:B------:R-:W-:Y:S02]  /*2440*/  UIADD3 UR8, UPT, UPT, UR21, UR8, URZ ;  /* 0x0000000815087290 */ /* 0x000fe4000fffe0ff */
[----:B------:R-:W-:Y:S02]  /*2450*/  ULOP3.LUT UR33, UR6, 0xfefffff8, URZ, 0xc0, !UPT ;  /* 0xfefffff806217892 */ /* 0x000fe4000f8ec0ff */
[----:B------:R-:W-:Y:S02]  /*2460*/  UIADD3.X UR15, UPT, UPT, URZ, UR47, URZ, UP1, !UPT ;  /* 0x0000002fff0f7290 */ /* 0x000fe40008ffe4ff */
[----:B------:R-:W-:Y:S02]  /*2470*/  UIADD3 UR32, UPT, UPT, UR24, 0x3300, URZ ;  /* 0x0000330018207890 */ /* 0x000fe4000fffe0ff */
[----:B------:R-:W-:-:S02]  /*2480*/  UPRMT UR4, URZ, 0x5410, UR37 ;  /* 0x00005410ff047896 */ /* 0x000fc40008000025 */
[----:B------:R-:W-:Y:S02]  /*2490*/  UIADD3 UR26, UPT, UPT, UR34, 0x40, URZ ;  /* 0x00000040221a7890 */ /* 0x000fe4000fffe0ff */
        /* <DEDUP_REMOVED lines=22> */
.L_x_41:
[----:B------:R-:W-:Y:S05]  /*2600*/  BSYNC.RECONVERGENT B0 ;  /* 0x0000000000007941 */ /* 0x000fea0003800200 */
.L_x_40:
[----:B------:R-:W-:Y:S01]  /*2610*/  UIADD3 UR13, UPT, UPT, UR13, 0x1, URZ ;  /* 0x000000010d0d7890 */ /* 0x000fe2000fffe0ff */
[----:B------:R-:W-:-:S03]  /*2620*/  UMOV UR7, UR29 ;  /* 0x0000001d00077c82 */ /* 0x000fc60008000000 */
[----:B------:R-:W-:-:S09]  /*2630*/  UISETP.NE.AND UP0, UPT, UR13, UR30, UPT ;  /* 0x0000001e0d00728c */ /* 0x000fd2000bf05270 */
[----:B------:R-:W-:Y:S05]  /*2640*/  BRA.U UP0, `(.L_x_42) ;  /* 0xfffffff900f87547 */ /* 0x000fea000b83ffff */
.L_x_34:
[C---:B------:R-:W-:Y:S01]  /*2650*/  LEA R3, R11.reuse, UR21, 0x3 ;  /* 0x000000150b037c11 */ /* 0x040fe2000f8e18ff */
[----:B------:R-:W-:Y:S01]  /*2660*/  NOP ;  /* 0x0000000000007918 */ /* 0x000fe20000000000 */
[----:B-1----:R-:W-:Y:S02]  /*2670*/  SHF.L.U32 R0, R10, 0x1f, RZ ;  /* 0x0000001f0a007819 */ /* 0x002fe400000006ff */
[----:B------:R-:W-:Y:S02]  /*2680*/  LEA R5, R11, UR21, 0x4 ;  /* 0x000000150b057c11 */ /* 0x000fe4000f8e20ff */
[----:B------:R-:W1:Y:S02]  /*2690*/  SYNCS.PHASECHK.TRANS64.TRYWAIT P0, [R3+URZ+0xc0], R0 ;  /* 0x0000c000030075a7 */ /* 0x000e6400080011ff */
[----:B-1----:R-:W-:Y:S05]  /*26a0*/  @!P0 BRA `(.L_x_43) ;  /* 0x0000005c00a48947 */ /* 0x002fea0003800000 */
.L_x_144:
[----:B------:R-:W4:Y:S01]  /*26b0*/  LDS.128 R4, [R5+0x150] ;  /* 0x0001500005047984 */ /* 0x000f220000000c00 */
[----:B------:R-:W-:Y:S01]  /*26c0*/  UISETP.GE.AND UP0, UPT, UR42, 0x1, UPT ;  /* 0x000000012a00788c */ /* 0x000fe2000bf06270 */
[----:B------:R-:W-:Y:S01]  /*26d0*/  @!PT LDS RZ, [RZ] ;  /* 0x00000000fffff984 */ /* 0x000fe20000000800 */
[----:B------:R-:W-:Y:S01]  /*26e0*/  @!PT LDS RZ, [RZ] ;  /* 0x00000000fffff984 */ /* 0x000fe20000000800 */
[----:B------:R-:W-:Y:S01]  /*26f0*/  @!PT LDS RZ, [RZ] ;  /* 0x00000000fffff984 */ /* 0x000fe20000000800 */
[----:B------:R-:W-:Y:S01]  /*2700*/  @!PT LDS RZ, [RZ] ;  /* 0x00000000fffff984 */ /* 0x000fe20000000800 */
[----:B------:R1:W-:Y:S06]  /*2710*/  MEMBAR.ALL.CTA ;  /* 0x0000000000007992 */ /* 0x0003ec0000008000 */
[----:B-1----:R-:W1:Y:S01]  /*2720*/  FENCE.VIEW.ASYNC.S ;  /* 0x00000000000073c6 */ /* 0x002e620000000000 */
[----:B----4-:R-:W-:-:S13]  /*2730*/  LOP3.LUT P0, RZ, R6, 0x1, RZ, 0xc0, !PT ;  /* 0x0000000106ff7812 */ /* 0x010fda000780c0ff */
[----:B-1----:R-:W-:Y:S01]  /*2740*/  VOTEU.ANY UP1, P0 ;  /* 0x0000000000ff7886 */ /* 0x002fe20000020100 */
[----:B------:R-:W-:-:S13]  /*2750*/  PLOP3.LUT P0, PT, PT, PT, UP1, 0x80, 0x8 ;  /* 0x000000000008781c */ /* 0x000fda0003f0f018 */
[----:B------:R-:W-:Y:S02]  /*2760*/  @P0 LOP3.LUT R0, R5, 0xffff, RZ, 0xc0, !PT ;  /* 0x0000ffff05000812 */ /* 0x000fe400078ec0ff */
[----:B--2---:R-:W-:Y:S02]  /*2770*/  @P0 MOV R2, R4 ;  /* 0x0000000400020202 */ /* 0x004fe40000000f00 */
[----:B------:R-:W-:Y:S01]  /*2780*/  @P0 R2UR UR5, R0 ;  /* 0x00000000000502ca */ /* 0x000fe200000e0000 */
[----:B------:R-:W-:Y:S01]  /*2790*/  VIADD R0, R3, 0xd0 ;  /* 0x000000d003007836 */ /* 0x000fe20000000000 */
[----:B------:R-:W-:Y:S02]  /*27a0*/  @P0 SHF.R.U32.HI R4, RZ, 0x10, R5 ;  /* 0x00000010ff040819 */ /* 0x000fe40000011605 */
[----:B------:R-:W-:Y:S02]  /*27b0*/  @P0 R2UR UR6, R2 ;  /* 0x00000000020602ca */ /* 0x000fe400000e0000 */
[----:B------:R-:W-:-:S02]  /*27c0*/  PRMT R0, RZ, 0x654, R0 ;  /* 0x00000654ff007816 */ /* 0x000fc40000000000 */
[----:B------:R-:W-:Y:S02]  /*27d0*/  @P0 R2UR UR4, R4 ;  /* 0x00000000040402ca */ /* 0x000fe400000e0000 */
[----:B------:R1:W-:Y:S03]  /*27e0*/  SYNCS.ARRIVE.TRANS64.RED.A1T0 RZ, [R0+URZ], RZ ;  /* 0x000000ff00ff79a7 */ /* 0x0003e600081004ff */
[----:B------:R-:W-:-:S04]  /*27f0*/  @UP1 UMOV UR43, UR5 ;  /* 0x00000005002b1c82 */ /* 0x000fc80008000000 */
[----:B------:R-:W-:-:S04]  /*2800*/  @UP1 UMOV UR48, UR6 ;  /* 0x0000000600301c82 */ /* 0x000fc80008000000 */
[----:B------:R-:W-:Y:S01]  /*2810*/  @UP1 UMOV UR36, UR4 ;  /* 0x0000000400241c82 */ /* 0x000fe20008000000 */
[----:B------:R-:W-:Y:S05]  /*2820*/  BRA.U !UP0, `(.L_x_44) ;  /* 0x0000000108d47547 */ /* 0x000fea000b800000 */
[----:B------:R-:W2:Y:S01]  /*2830*/  LDCU.128 UR12, c[0x0][0xb10] ;  /* 0x00016200ff0c77ac */ /* 0x000ea20008000c00 */
[----:B------:R-:W4:Y:S01]  /*2840*/  LDCU UR22, c[0x0][0xb20] ;  /* 0x00016400ff1677ac */ /* 0x000f220008000800 */
[----:B------:R-:W3:Y:S01]  /*2850*/  LDCU UR20, c[0x0][0xb0c] ;  /* 0x00016180ff1477ac */ /* 0x000ee20008000800 */
[----:B------:R-:W1:Y:S01]  /*2860*/  LDCU.64 UR8, c[0x0][0xb28] ;  /* 0x00016500ff0877ac */ /* 0x000e620008000a00 */
[----:B------:R-:W-:Y:S02]  /*2870*/  UISETP.NE.AND UP3, UPT, UR42, 0x1, UPT ;  /* 0x000000012a00788c */ /* 0x000fe4000bf65270 */
[----:B--2---:R-:W-:Y:S02]  /*2880*/  UIMAD.WIDE.U32 UR6, UR49, UR15, URZ ;  /* 0x0000000f310672a5 */ /* 0x004fe4000f8e00ff */
[----:B------:R-:W-:Y:S02]  /*2890*/  UIMAD.WIDE.U32 UR4, UR50, UR12, URZ ;  /* 0x0000000c320472a5 */ /* 0x000fe4000f8e00ff */
[----:B------:R-:W-:-:S02]  /*28a0*/  UISETP.NE.AND UP0, UPT, UR14, 0x1, UPT ;  /* 0x000000010e00788c */ /* 0x000fc4000bf05270 */
[----:B------:R-:W-:Y:S01]  /*28b0*/  UIMAD.WIDE.U32 UR18, UR43, UR15, URZ ;  /* 0x0000000f2b1272a5 */ /* 0x000fe2000f8e00ff */
[----:B------:R-:W-:Y:S02]  /*28c0*/  UMOV UR6, UR7 ;  /* 0x0000000700067c82 */ /* 0x000fe40008000000 */
[----:B------:R-:W-:Y:S01]  /*28d0*/  UMOV UR4, UR5 ;  /* 0x0000000500047c82 */ /* 0x000fe20008000000 */
[----:B----4-:R-:W-:Y:S02]  /*28e0*/  USHF.R.U32.HI UR6, URZ, UR22, UR6 ;  /* 0x00000016ff067299 */ /* 0x010fe40008011606 */
[----:B---3--:R-:W-:Y:S02]  /*28f0*/  UISETP.NE.AND UP2, UPT, UR20, 0x1, UPT ;  /* 0x000000011400788c */ /* 0x008fe4000bf45270 */
[----:B------:R-:W-:Y:S02]  /*2900*/  USHF.R.U32.HI UR4, URZ, UR13, UR4 ;  /* 0x0000000dff047299 */ /* 0x000fe40008011604 */
[----:B------:R-:W-:-:S02]  /*2910*/  USEL UR5, UR49, UR6, !UP0 ;  /* 0x0000000631057287 */ /* 0x000fc4000c000000 */
[----:B------:R-:W-:Y:S02]  /*2920*/  USEL UR6, UR50, UR4, !UP2 ;  /* 0x0000000432067287 */ /* 0x000fe4000d000000 */
[----:B-1----:R-:W-:Y:S01]  /*2930*/  UIMAD.WIDE.U32 UR10, UR5, UR8, URZ ;  /* 0x00000008050a72a5 */ /* 0x002fe2000f8e00ff */
[----:B------:R-:W-:Y:S01]  /*2940*/  UMOV UR4, UR19 ;  /* 0x0000001300047c82 */ /* 0x000fe20008000000 */
[----:B------:R-:W-:Y:S02]  /*2950*/  UIMAD.WIDE.U32 UR16, UR48, UR12, URZ ;  /* 0x0000000c301072a5 */ /* 0x000fe4000f8e00ff */
[----:B------:R-:W-:-:S03]  /*2960*/  UIMAD.WIDE.U32 UR18, UR6, UR8, URZ ;  /* 0x00000008061272a5 */ /* 0x000fc6000f8e00ff */
[----:B------:R-:W-:Y:S01]  /*2970*/  UMOV UR10, UR11 ;  /* 0x0000000b000a7c82 */ /* 0x000fe20008000000 */
[----:B------:R-:W-:Y:S02]  /*2980*/  USHF.R.U32.HI UR4, URZ, UR22, UR4 ;  /* 0x00000016ff047299 */ /* 0x000fe40008011604 */
[----:B------:R-:W-:Y:S01]  /*2990*/  @UP3 USHF.R.U32.HI UR5, URZ, UR9, UR10 ;  /* 0x00000009ff053299 */ /* 0x000fe2000801160a */
[----:B------:R-:W-:Y:S01]  /*29a0*/  UMOV UR16, UR17 ;  /* 0x0000001100107c82 */ /* 0x000fe20008000000 */
[----:B------:R-:W-:Y:S01]  /*29b0*/  UMOV UR18, UR19 ;  /* 0x0000001300127c82 */ /* 0x000fe20008000000 */
[----:B------:R-:W-:Y:S02]  /*29c0*/  USHF.R.U32.HI UR13, URZ, UR13, UR16 ;  /* 0x0000000dff0d7299 */ /* 0x000fe40008011610 */
[----:B------:R-:W-:Y:S02]  /*29d0*/  USEL UR4, UR43, UR4, !UP0 ;  /* 0x000000042b047287 */ /* 0x000fe4000c000000 */
[----:B------:R-:W-:-:S02]  /*29e0*/  @UP3 USHF.R.U32.HI UR6, URZ, UR9, UR18 ;  /* 0x00000009ff063299 */ /* 0x000fc40008011612 */
[----:B------:R-:W-:Y:S02]  /*29f0*/  UIMAD UR7, UR42, UR5, URZ ;  /* 0x000000052a0772a4 */ /* 0x000fe4000f8e02ff */
[----:B------:R-:W-:Y:S02]  /*2a00*/  USEL UR5, UR48, UR13, !UP2 ;  /* 0x0000000d30057287 */ /* 0x000fe4000d000000 */
[----:B------:R-:W-:Y:S02]  /*2a10*/  UIMAD UR10, UR42, UR6, URZ ;  /* 0x000000062a0a72a4 */ /* 0x000fe4000f8e02ff */
[----:B------:R-:W-:Y:S02]  /*2a20*/  UISETP.GE.AND UP0, UPT, UR4, UR7, UPT ;  /* 0x000000070400728c */ /* 0x000fe4000bf06270 */
[----:B------:R-:W-:Y:S02]  /*2a30*/  UIMAD.WIDE.U32 UR12, UR4, UR8, URZ ;  /* 0x00000008040c72a5 */ /* 0x000fe4000f8e00ff */
[----:B------:R-:W-:-:S02]  /*2a40*/  UISETP.GE.OR UP0, UPT, UR5, UR10, UP0 ;  /* 0x0000000a0500728c */ /* 0x000fc40008706670 */
        /* <DEDUP_REMOVED lines=19> */
.L_x_44:
[----:B------:R-:W2:Y:S02]  /*2b80*/  LDCU UR4, c[0x0][0xb30] ;  /* 0x00016600ff0477ac */ /* 0x000ea40008000800 */
[----:B--2---:R-:W-:-:S09]  /*2b90*/  UISETP.NE.AND UP0, UPT, UR4, 0x1, UPT ;  /* 0x000000010400788c */ /* 0x004fd2000bf05270 */
[----:B------:R-:W-:Y:S05]  /*2ba0*/  BRA.U UP0, `(.L_x_45) ;  /* 0x0000000100447547 */ /* 0x000fea000b800000 */
[----:B------:R-:W2:Y:S01]  /*2bb0*/  LDCU.128 UR8, c[0x0][0xb10] ;  /* 0x00016200ff0877ac */ /* 0x000ea20008000c00 */
[----:B------:R-:W4:Y:S01]  /*2bc0*/  LDCU UR12, c[0x0][0xb0c] ;  /* 0x00016180ff0c77ac */ /* 0x000f220008000800 */
[----:B------:R-:W1:Y:S01]  /*2bd0*/  LDCU UR13, c[0x0][0xb20] ;  /* 0x00016400ff0d77ac */ /* 0x000e620008000800 */
[----:B--2---:R-:W-:Y:S02]  /*2be0*/  UIMAD.WIDE.U32 UR6, UR48, UR8, URZ ;  /* 0x00000008300672a5 */ /* 0x004fe4000f8e00ff */
[----:B------:R-:W-:Y:S02]  /*2bf0*/  UIMAD.WIDE.U32 UR4, UR43, UR11, URZ ;  /* 0x0000000b2b0472a5 */ /* 0x000fe4000f8e00ff */
[----:B----4-:R-:W-:Y:S02]  /*2c00*/  UISETP.NE.AND UP2, UPT, UR12, 0x1, UPT ;  /* 0x000000010c00788c */ /* 0x010fe4000bf45270 */
[----:B------:R-:W-:Y:S01]  /*2c10*/  UISETP.NE.AND UP0, UPT, UR10, 0x1, UPT ;  /* 0x000000010a00788c */ /* 0x000fe2000bf05270 */
[----:B------:R-:W-:-:S02]  /*2c20*/  UMOV UR6, UR7 ;  /* 0x0000000700067c82 */ /* 0x000fc40008000000 */
[----:B------:R-:W-:Y:S01]  /*2c30*/  UMOV UR4, UR5 ;  /* 0x0000000500047c82 */ /* 0x000fe20008000000 */
[----:B------:R-:W-:Y:S02]  /*2c40*/  USHF.R.U32.HI UR9, URZ, UR9, UR6 ;  /* 0x00000009ff097299 */ /* 0x000fe40008011606 */
[----:B-1----:R-:W-:Y:S02]  /*2c50*/  USHF.R.U32.HI UR4, URZ, UR13, UR4 ;  /* 0x0000000dff047299 */ /* 0x002fe40008011604 */
[----:B------:R-:W-:Y:S02]  /*2c60*/  USEL UR5, UR48, UR9, !UP2 ;  /* 0x0000000930057287 */ /* 0x000fe4000d000000 */
[----:B------:R-:W-:-:S04]  /*2c70*/  USEL UR4, UR43, UR4, !UP0 ;  /* 0x000000042b047287 */ /* 0x000fc8000c000000 */
[----:B------:R-:W-:Y:S02]  /*2c80*/  UIADD3 UR6, UPT, UPT, UR5, -UR4, URZ ;  /* 0x8000000405067290 */ /* 0x000fe4000fffe0ff */
[----:B------:R-:W-:Y:S02]  /*2c90*/  UIADD3 UR4, UPT, UPT, -UR5, UR4, URZ ;  /* 0x0000000405047290 */ /* 0x000fe4000fffe1ff */
[----:B------:R-:W-:Y:S02]  /*2ca0*/  UIMAD UR43, UR6, UR10, UR43 ;  /* 0x0000000a062b72a4 */ /* 0x000fe4000f8e022b */
[----:B------:R-:W-:-:S12]  /*2cb0*/  UIMAD UR48, UR4, UR12, UR48 ;  /* 0x0000000c043072a4 */ /* 0x000fd8000f8e0230 */
.L_x_45:
[----:B------:R-:W-:Y:S01]  /*2cc0*/  VIADD R11, R11, 0x1 ;  /* 0x000000010b0b7836 */ /* 0x000fe20000000000 */
[----:B------:R-:W-:Y:S02]  /*2cd0*/  R2UR UR5, R61 ;  /* 0x000000003d0572ca */ /* 0x000fe400000e0000 */
[----:B------:R-:W-:Y:S02]  /*2ce0*/  R2UR UR4, R60 ;  /* 0x000000003c0472ca */ /* 0x000fe400000e0000 */
[C---:B------:R-:W-:Y:S02]  /*2cf0*/  ISETP.NE.AND P0, PT, R11.reuse, 0x2, PT ;  /* 0x000000020b00780c */ /* 0x040fe40003f05270 */
[----:B------:R-:W-:Y:S02]  /*2d00*/  PLOP3.LUT P2, PT, PT, PT, PT, 0x80, 0x8 ;  /* 0x000000000008781c */ /* 0x000fe40003f4f070 */
[----:B------:R-:W-:Y:S02]  /*2d10*/  SEL R3, RZ, 0x1, P0 ;  /* 0x00000001ff037807 */ /* 0x000fe40000000000 */
[----:B------:R-:W-:-:S02]  /*2d20*/  SEL R11, R11, RZ, P0 ;  /* 0x000000ff0b0b7207 */ /* 0x000fc40000000000 */
[----:B------:R-:W-:Y:S01]  /*2d30*/  LOP3.LUT R10, R10, R3, RZ, 0x3c, !PT ;  /* 0x000000030a0a7212 */ /* 0x000fe200078e3cff */
[----:B------:R-:W-:Y:S02]  /*2d40*/  UIADD3 UR20, UPT, UPT, UR48, UR5, URZ ;  /* 0x0000000530147290 */ /* 0x000fe4000fffe0ff */
[----:B------:R-:W-:Y:S01]  /*2d50*/  UIADD3 UR26, UPT, UPT, UR43, UR4, URZ ;  /* 0x000000042b1a7290 */ /* 0x000fe2000fffe0ff */
[----:B------:R-:W-:Y:S11]  /*2d60*/  BRA.U UP1, `(.L_x_46) ;  /* 0xffffffed01847547 */ /* 0x000ff6000b83ffff */
[----:B------:R-:W-:Y:S01]  /*2d70*/  UIADD3 UR21, UPT, UPT, UR21, 0x40, URZ ;  /* 0x0000004015157890 */ /* 0x000fe2000fffe0ff */
[----:B------:R-:W-:-:S03]  /*2d80*/  SHF.L.U32 R3, R12, 0x1f, RZ ;  /* 0x0000001f0c037819 */ /* 0x000fc600000006ff */
[----:B------:R-:W-:-:S09]  /*2d90*/  ULEA UR4, UR29, UR21, 0x3 ;  /* 0x000000151d047291 */ /* 0x000fd2000f8e18ff */
[----:B------:R-:W2:Y:S02]  /*2da0*/  SYNCS.PHASECHK.TRANS64.TRYWAIT P0, [UR4], R3 ;  /* 0x00000003ff0075a7 */ /* 0x000ea40008001104 */
[----:B--2---:R-:W-:Y:S05]  /*2db0*/  @!P0 BRA `(.L_x_47) ;  /* 0x0000005400f48947 */ /* 0x004fea0003800000 */
.L_x_146:
[----:B------:R-:W-:-:S04]  /*2dc0*/  UIADD3 UR4, UPT, UPT, UR29, 0x1, URZ ;  /* 0x000000011d047890 */ /* 0x000fc8000fffe0ff */
[----:B------:R-:W-:-:S04]  /*2dd0*/  UISETP.NE.AND UP0, UPT, UR4, 0x8, UPT ;  /* 0x000000080400788c */ /* 0x000fc8000bf05270 */
[----:B------:R-:W-:Y:S02]  /*2de0*/  USEL UR6, URZ, 0x1, UP0 ;  /* 0x00000001ff067887 */ /* 0x000fe40008000000 */
[----:B------:R-:W-:-:S04]  /*2df0*/  USEL UR4, UR4, URZ, UP0 ;  /* 0x000000ff04047287 */ /* 0x000fc80008000000 */
[----:B------:R-:W-:Y:S01]  /*2e00*/  ULEA UR5, UR4, UR21, 0x3 ;  /* 0x0000001504057291 */ /* 0x000fe2000f8e18ff */
[----:B------:R-:W-:-:S04]  /*2e10*/  LOP3.LUT R2, R12, UR6, RZ, 0x3c, !PT ;  /* 0x000000060c027c12 */ /* 0x000fc8000f8e3cff */
[----:B-1----:R-:W-:-:S04]  /*2e20*/  SHF.L.U32 R3, R2, 0x1f, RZ ;  /* 0x0000001f02037819 */ /* 0x002fc800000006ff */
[----:B------:R-:W1:Y:S02]  /*2e30*/  SYNCS.PHASECHK.TRANS64.TRYWAIT P0, [UR5], R3 ;  /* 0x00000003ff0075a7 */ /* 0x000e640008001105 */
[----:B-1----:R-:W-:Y:S05]  /*2e40*/  @!P0 BRA `(.L_x_48) ;  /* 0x0000005400e88947 */ /* 0x002fea0003800000 */
.L_x_148:
        /* <DEDUP_REMOVED lines=9> */
.L_x_150:
        /* <DEDUP_REMOVED lines=9> */
.L_x_152:
        /* <DEDUP_REMOVED lines=9> */
.L_x_154:
        /* <DEDUP_REMOVED lines=9> */
.L_x_156:
        /* <DEDUP_REMOVED lines=9> */
.L_x_158:
[----:B------:R-:W-:-:S04]  /*3120*/  UIADD3 UR4, UPT, UPT, UR4, 0x1, URZ ;  /* 0x0000000104047890 */ /* 0x000fc8000fffe0ff */
[----:B------:R-:W-:-:S04]  /*3130*/  UISETP.NE.AND UP0, UPT, UR4, 0x8, UPT ;  /* 0x000000080400788c */ /* 0x000fc8000bf05270 */
[----:B------:R-:W-:Y:S02]  /*3140*/  USEL UR5, URZ, 0x1, UP0 ;  /* 0x00000001ff057887 */ /* 0x000fe40008000000 */
[----:B------:R-:W-:-:S04]  /*3150*/  USEL UR4, UR4, URZ, UP0 ;  /* 0x000000ff04047287 */ /* 0x000fc80008000000 */
[----:B------:R-:W-:Y:S01]  /*3160*/  ULEA UR4, UR4, UR21, 0x3 ;  /* 0x0000001504047291 */ /* 0x000fe2000f8e18ff */
[----:B-1----:R-:W-:-:S04]  /*3170*/  LOP3.LUT R3, R2, UR5, RZ, 0x3c, !PT ;  /* 0x0000000502037c12 */ /* 0x002fc8000f8e3cff */
[----:B------:R-:W-:Y:S01]  /*3180*/  SHF.L.U32 R3, R3, 0x1f, RZ ;  /* 0x0000001f03037819 */ /* 0x000fe200000006ff */
[----:B------:R-:W-:-:S07]  /*3190*/  IMAD.U32 R0, RZ, RZ, UR4 ;  /* 0x00000004ff007e24 */ /* 0x000fce000f8e00ff */
.L_x_54:
[----:B-1----:R1:W2:Y:S02]  /*31a0*/  SYNCS.PHASECHK.TRANS64.TRYWAIT P0, [R0+URZ], R3 ;  /* 0x00000003000075a7 */ /* 0x0022a400080011ff */
[----:B--2---:R-:W-:Y:S05]  /*31b0*/  @!P0 NANOSLEEP.SYNCS 0x989680 ;  /* 0x009896800000895d */ /* 0x004fea0003900000 */
[----:B------:R-:W2:Y:S02]  /*31c0*/  @!P0 SYNCS.PHASECHK.TRANS64 P0, [R0+URZ], R3 ;  /* 0x00000003000085a7 */ /* 0x000ea400080010ff */
[----:B--2---:R-:W-:Y:S05]  /*31d0*/  @P0 EXIT ;  /* 0x000000000000094d */ /* 0x004fea0003800000 */
[----:B------:R-:W-:Y:S05]  /*31e0*/  BRA `(.L_x_54) ;  /* 0xfffffffc00ec7947 */ /* 0x000fea000383ffff */
.L_x_22:
[----:B------:R-:W-:-:S04]  /*31f0*/  UISETP.NE.AND UP0, UPT, UR55, URZ, UPT ;  /* 0x000000ff3700728c */ /* 0x000fc8000bf05270 */
[----:B------:R-:W-:-:S09]  /*3200*/  UISETP.NE.OR UP0, UPT, UR22, 0x1, UP0 ;  /* 0x000000011600788c */ /* 0x000fd20008705670 */
[----:B------:R-:W-:Y:S05]  /*3210*/  BRA.U UP0, `(.L_x_55) ;  /* 0x0000000500487547 */ /* 0x000fea000b800000 */
[----:B------:R-:W-:Y:S01]  /*3220*/  ISETP.GE.U32.AND P2, PT, R0, 0x8, PT ;  /* 0x000000080000780c */ /* 0x000fe20003f46070 */
[----:B------:R-:W-:Y:S01]  /*3230*/  IMAD.MOV.U32 R12, RZ, RZ, 0x1 ;  /* 0x00000001ff0c7424 */ /* 0x000fe200078e00ff */
[----:B------:R-:W-:Y:S02]  /*3240*/  CS2R R10, SRZ ;  /* 0x00000000000a7805 */ /* 0x000fe4000001ff00 */
[----:B------:R-:W-:Y:S01]  /*3250*/  CS2R R8, SRZ ;  /* 0x0000000000087805 */ /* 0x000fe2000001ff00 */
[----:B------:R-:W-:Y:S01]  /*3260*/  UMOV UR6, 0x400 ;  /* 0x0000040000067882 */ /* 0x000fe20000000000 */
[----:B------:R-:W-:Y:S01]  /*3270*/  UMOV UR5, URZ ;  /* 0x000000ff00057c82 */ /* 0x000fe20008000000 */
[----:B------:R-:W-:-:S12]  /*3280*/  ULEA UR6, UR55, UR6, 0x18 ;  /* 0x0000000637067291 */ /* 0x000fd8000f8ec0ff */
.L_x_59:
[----:B------:R-:W-:Y:S02]  /*3290*/  LEA R2, R8, UR6, 0x3 ;  /* 0x0000000608027c11 */ /* 0x000fe4000f8e18ff */
[----:B------:R-:W-:-:S03]  /*32a0*/  SHF.L.U32 R5, R9, 0x1f, RZ ;  /* 0x0000001f09057819 */ /* 0x000fc600000006ff */
[----:B------:R-:W-:Y:S01]  /*32b0*/  VIADD R4, R2, 0x130 ;  /* 0x0000013002047836 */ /* 0x000fe20000000000 */
[----:B------:R-:W2:Y:S02]  /*32c0*/  SYNCS.PHASECHK.TRANS64.TRYWAIT P0, [R2+URZ+0x120], R5 ;  /* 0x00012005020075a7 */ /* 0x000ea400080011ff */
[----:B--2---:R-:W-:Y:S05]  /*32d0*/  @!P0 BRA `(.L_x_56) ;  /* 0x0000005400548947 */ /* 0x004fea0003800000 */
.L_x_159:
[----:B------:R-:W-:Y:S01]  /*32e0*/  ULEA UR4, UR5, UR6, 0x3 ;  /* 0x0000000605047291 */ /* 0x000fe2000f8e18ff */
[----:B------:R-:W-:Y:S02]  /*32f0*/  PRMT R4, RZ, 0x654, R4 ;  /* 0x00000654ff047816 */ /* 0x000fe40000000004 */
[----:B--2---:R-:W-:Y:S01]  /*3300*/  SHF.L.U32 R5, R12, 0x1f, RZ ;  /* 0x0000001f0c057819 */ /* 0x004fe200000006ff */
[----:B------:R-:W-:Y:S01]  /*3310*/  UIADD3 UR7, UPT, UPT, UR4, 0xc0, URZ ;  /* 0x000000c004077890 */ /* 0x000fe2000fffe0ff */
[----:B------:R2:W-:Y:S05]  /*3320*/  SYNCS.ARRIVE.TRANS64.RED.A1T0 RZ, [R4+URZ], RZ ;  /* 0x000000ff04ff79a7 */ /* 0x0005ea00081004ff */
[----:B------:R-:W-:Y:S01]  /*3330*/  IMAD.U32 R7, RZ, RZ, UR7 ;  /* 0x00000007ff077e24 */ /* 0x000fe2000f8e00ff */
[----:B------:R-:W3:Y:S04]  /*3340*/  SYNCS.PHASECHK.TRANS64.TRYWAIT P0, [UR4+0xd0], R5 ;  /* 0x0000d005ff0075a7 */ /* 0x000ee80008001104 */
[----:B------:R-:W-:Y:S01]  /*3350*/  PRMT R6, R0, 0x654, R7 ;  /* 0x0000065400067816 */ /* 0x000fe20000000007 */
[----:B--2---:R-:W-:Y:S01]  /*3360*/  @!P2 IMAD.MOV.U32 R4, RZ, RZ, 0x10 ;  /* 0x00000010ff04a424 */ /* 0x004fe200078e00ff */
[----:B---3--:R-:W-:Y:S06]  /*3370*/  @!P0 BRA `(.L_x_57) ;  /* 0x0000005400408947 */ /* 0x008fec0003800000 */
.L_x_161:
[----:B------:R-:W-:Y:S01]  /*3380*/  ULEA UR8, UR5, UR6, 0x4 ;  /* 0x0000000605087291 */ /* 0x000fe2000f8e20ff */
[----:B------:R-:W-:Y:S01]  /*3390*/  SEL R3, R6, R3, !P2 ;  /* 0x0000000306037207 */ /* 0x000fe20005000000 */
[----:B------:R-:W-:Y:S01]  /*33a0*/  UIADD3 UR9, UPT, UPT, UR4, 0xc0, URZ ;  /* 0x000000c004097890 */ /* 0x000fe2000fffe0ff */
[----:B--2---:R-:W-:Y:S01]  /*33b0*/  LEA R2, R11, UR6, 0x3 ;  /* 0x000000060b027c11 */ /* 0x004fe2000f8e18ff */
[----:B------:R-:W-:Y:S01]  /*33c0*/  UIADD3 UR8, UPT, UPT, UR8, 0x150, URZ ;  /* 0x0000015008087890 */ /* 0x000fe2000fffe0ff */
[----:B------:R-:W-:Y:S01]  /*33d0*/  SHF.L.U32 R5, R10, 0x1f, RZ ;  /* 0x0000001f0a057819 */ /* 0x000fe200000006ff */
[----:B------:R2:W-:Y:S01]  /*33e0*/  @!P2 SYNCS.ARRIVE.TRANS64.RED RZ, [R3+URZ], R4 ;  /* 0x0000000403ffa9a7 */ /* 0x0005e200080004ff */
[----:B------:R-:W-:Y:S01]  /*33f0*/  UIADD3 UR4, UPT, UPT, UR5, 0x1, URZ ;  /* 0x0000000105047890 */ /* 0x000fe2000fffe0ff */
[----:B------:R-:W-:-:S03]  /*3400*/  VIADD R8, R8, 0x1 ;  /* 0x0000000108087836 */ /* 0x000fc60000000000 */
[----:B------:R-:W-:Y:S02]  /*3410*/  UISETP.NE.AND UP0, UPT, UR4, 0x2, UPT ;  /* 0x000000020400788c */ /* 0x000fe4000bf05270 */
[----:B------:R-:W-:Y:S06]  /*3420*/  UGETNEXTWORKID.BROADCAST [UR8], [UR9] ;  /* 0x00000000080073ca */ /* 0x000fec0008000100 */
[----:B------:R-:W-:Y:S01]  /*3430*/  USEL UR7, URZ, 0x1, UP0 ;  /* 0x00000001ff077887 */ /* 0x000fe20008000000 */
[----:B------:R-:W-:Y:S01]  /*3440*/  ISETP.NE.AND P0, PT, R8, 0x2, PT ;  /* 0x000000020800780c */ /* 0x000fe20003f05270 */
[----:B------:R-:W-:Y:S01]  /*3450*/  USEL UR5, UR4, URZ, UP0 ;  /* 0x000000ff04057287 */ /* 0x000fe20008000000 */
[----:B------:R-:W3:Y:S03]  /*3460*/  SYNCS.PHASECHK.TRANS64.TRYWAIT P1, [R2+URZ+0xc0], R5 ;  /* 0x0000c005020075a7 */ /* 0x000ee600080211ff */
[----:B------:R-:W-:Y:S01]  /*3470*/  LOP3.LUT R12, R12, UR7, RZ, 0x3c, !PT ;  /* 0x000000070c0c7c12 */ /* 0x000fe2000f8e3cff */
[----:B--23--:R-:W-:Y:S07]  /*3480*/  @!P1 BRA `(.L_x_58) ;  /* 0x0000005400149947 */ /* 0x00cfee0003800000 */
.L_x_162:
[C---:B------:R-:W-:Y:S01]  /*3490*/  LEA R4, R11.reuse, UR6, 0x4 ;  /* 0x000000060b047c11 */ /* 0x040fe2000f8e20ff */
[----:B--2---:R-:W-:Y:S01]  /*34a0*/  VIADD R2, R2, 0xd0 ;  /* 0x000000d002027836 */ /* 0x004fe20000000000 */
[----:B------:R-:W-:Y:S01]  /*34b0*/  SEL R8, R8, RZ, P0 ;  /* 0x000000ff08087207 */ /* 0x000fe20000000000 */
[----:B------:R-:W-:-:S03]  /*34c0*/  VIADD R11, R11, 0x1 ;  /* 0x000000010b0b7836 */ /* 0x000fc60000000000 */
[----:B------:R-:W2:Y:S01]  /*34d0*/  LDS.128 R4, [R4+0x150] ;  /* 0x0001500004047984 */ /* 0x000ea20000000c00 */
[----:B------:R-:W-:Y:S02]  /*34e0*/  PRMT R2, RZ, 0x654, R2 ;  /* 0x00000654ff027816 */ /* 0x000fe40000000002 */
[C---:B------:R-:W-:Y:S01]  /*34f0*/  ISETP.NE.AND P1, PT, R11.reuse, 0x2, PT ;  /* 0x000000020b00780c */ /* 0x040fe20003f25270 */
[----:B------:R-:W-:Y:S01]  /*3500*/  @!PT LDS RZ, [RZ] ;  /* 0x00000000fffff984 */ /* 0x000fe20000000800 */
[----:B------:R-:W-:Y:S01]  /*3510*/  @!PT LDS RZ, [RZ] ;  /* 0x00000000fffff984 */ /* 0x000fe20000000800 */
[----:B------:R-:W-:Y:S01]  /*3520*/  @!PT LDS RZ, [RZ] ;  /* 0x00000000fffff984 */ /* 0x000fe20000000800 */
[----:B------:R-:W-:Y:S01]  /*3530*/  @!PT LDS RZ, [RZ] ;  /* 0x00000000fffff984 */ /* 0x000fe20000000800 */
[----:B------:R3:W-:Y:S06]  /*3540*/  MEMBAR.ALL.CTA ;  /* 0x0000000000007992 */ /* 0x0007ec0000008000 */
[----:B---3--:R-:W3:Y:S01]  /*3550*/  FENCE.VIEW.ASYNC.S ;  /* 0x00000000000073c6 */ /* 0x008ee20000000000 */
[----:B------:R-:W-:Y:S01]  /*3560*/  SEL R11, R11, RZ, P1 ;  /* 0x000000ff0b0b7207 */ /* 0x000fe20000800000 */
[----:B---3--:R3:W-:Y:S01]  /*3570*/  SYNCS.ARRIVE.TRANS64.RED.A1T0 RZ, [R2+URZ], RZ ;  /* 0x000000ff02ff79a7 */ /* 0x0087e200081004ff */
[----:B--2---:R-:W-:-:S02]  /*3580*/  LOP3.LUT P3, RZ, R6, 0x1, RZ, 0xc0, !PT ;  /* 0x0000000106ff7812 */ /* 0x004fc4000786c0ff */
[----:B------:R-:W-:-:S04]  /*3590*/  SEL R5, RZ, 0x1, P1 ;  /* 0x00000001ff057807 */ /* 0x000fc80000800000 */
[----:B------:R-:W-:Y:S02]  /*35a0*/  LOP3.LUT R10, R10, R5, RZ, 0x3c, !PT ;  /* 0x000000050a0a7212 */ /* 0x000fe400078e3cff */
[----:B---3--:R-:W-:-:S04]  /*35b0*/  SEL R2, RZ, 0x1, P0 ;  /* 0x00000001ff027807 */ /* 0x008fc80000000000 */
[----:B------:R-:W-:Y:S01]  /*35c0*/  LOP3.LUT R9, R9, R2, RZ, 0x3c, !PT ;  /* 0x0000000209097212 */ /* 0x000fe200078e3cff */
[----:B------:R-:W-:Y:S06]  /*35d0*/  @P3 BRA `(.L_x_59) ;  /* 0xfffffffc002c3947 */ /* 0x000fec000383ffff */
[----:B------:R-:W-:Y:S01]  /*35e0*/  ULEA UR4, UR5, UR6, 0x3 ;  /* 0x0000000605047291 */ /* 0x000fe2000f8e18ff */
[----:B------:R-:W-:-:S08]  /*35f0*/  SHF.L.U32 R3, R12, 0x1f, RZ ;  /* 0x0000001f0c037819 */ /* 0x000fd000000006ff */
[----:B------:R-:W2:Y:S02]  /*3600*/  SYNCS.PHASECHK.TRANS64 P0, [UR4+0xd0], R3 ;  /* 0x0000d003ff0075a7 */ /* 0x000ea40008001004 */
[----:B--2---:R-:W-:Y:S05]  /*3610*/  @P0 BRA `(.L_x_60) ;  /* 0x0000000000080947 */ /* 0x004fea0003800000 */
[----:B------:R-:W2:Y:S02]  /*3620*/  SYNCS.PHASECHK.TRANS64.TRYWAIT P0, [UR4+0xd0], R3 ;  /* 0x0000d003ff0075a7 */ /* 0x000ea40008001104 */
[----:B--2---:R-:W-:Y:S05]  /*3630*/  @!P0 BRA `(.L_x_61) ;  /* 0x0000005000bc8947 */ /* 0x004fea0003800000 */
.L_x_60:
[----:B------:R-:W-:-:S04]  /*3640*/  UIADD3 UR7, UPT, UPT, UR5, 0x1, URZ ;  /* 0x0000000105077890 */ /* 0x000fc8000fffe0ff */
[----:B------:R-:W-:-:S04]  /*3650*/  UISETP.NE.AND UP0, UPT, UR7, 0x2, UPT ;  /* 0x000000020700788c */ /* 0x000fc8000bf05270 */
[----:B------:R-:W-:Y:S02]  /*3660*/  USEL UR8, URZ, 0x1, UP0 ;  /* 0x00000001ff087887 */ /* 0x000fe40008000000 */
[----:B------:R-:W-:-:S04]  /*3670*/  USEL UR7, UR7, URZ, UP0 ;  /* 0x000000ff07077287 */ /* 0x000fc80008000000 */
[----:B------:R-:W-:Y:S01]  /*3680*/  ULEA UR7, UR7, UR6, 0x3 ;  /* 0x0000000607077291 */ /* 0x000fe2000f8e18ff */
[----:B--2---:R-:W-:-:S04]  /*3690*/  LOP3.LUT R3, R12, UR8, RZ, 0x3c, !PT ;  /* 0x000000080c037c12 */ /* 0x004fc8000f8e3cff */
[----:B------:R-:W-:-:S04]  /*36a0*/  SHF.L.U32 R0, R3, 0x1f, RZ ;  /* 0x0000001f03007819 */ /* 0x000fc800000006ff */
[----:B------:R-:W2:Y:S02]  /*36b0*/  SYNCS.PHASECHK.TRANS64 P0, [UR7+0xd0], R0 ;  /* 0x0000d000ff0075a7 */ /* 0x000ea40008001007 */
[----:B-12---:R-:W-:Y:S05]  /*36c0*/  @P0 EXIT ;  /* 0x000000000000094d */ /* 0x006fea0003800000 */
[----:B------:R-:W-:Y:S02]  /*36d0*/  SHF.L.U32 R3, R3, 0x1f, RZ ;  /* 0x0000001f03037819 */ /* 0x000fe400000006ff */
[----:B------:R-:W-:-:S07]  /*36e0*/  MOV R0, UR7 ;  /* 0x0000000700007c02 */ /* 0x000fce0008000f00 */
.L_x_62:
[----:B-1----:R1:W2:Y:S02]  /*36f0*/  SYNCS.PHASECHK.TRANS64.TRYWAIT P0, [R0+URZ+0xd0], R3 ;  /* 0x0000d003000075a7 */ /* 0x0022a400080011ff */
[----:B--2---:R-:W-:Y:S05]  /*3700*/  @!P0 NANOSLEEP.SYNCS 0x989680 ;  /* 0x009896800000895d */ /* 0x004fea0003900000 */
[----:B------:R-:W2:Y:S02]  /*3710*/  @!P0 SYNCS.PHASECHK.TRANS64 P0, [R0+URZ+0xd0], R3 ;  /* 0x0000d003000085a7 */ /* 0x000ea400080010ff */
[----:B--2---:R-:W-:Y:S05]  /*3720*/  @P0 EXIT ;  /* 0x000000000000094d */ /* 0x004fea0003800000 */
[----:B------:R-:W-:Y:S05]  /*3730*/  BRA `(.L_x_62) ;  /* 0xfffffffc00ec7947 */ /* 0x000fea000383ffff */
.L_x_55:
[----:B------:R-:W-:Y:S05]  /*3740*/  BRA.U UP6, `(.L_x_63) ;  /* 0x0000001506487547 */ /* 0x000fea000b800000 */
[----:B------:R-:W-:Y:S01]  /*3750*/  UMOV UR4, 0x40 ;  /* 0x0000004000047882 */ /* 0x000fe20000000000 */
[----:B------:R-:W-:Y:S01]  /*3760*/  NOP ;  /* 0x0000000000007918 */ /* 0x000fe20000000000 */
[----:B------:R-:W-:Y:S01]  /*3770*/  ULEA UR5, UR55, UR4, 0x18 ;  /* 0x0000000437057291 */ /* 0x000fe2000f8ec0ff */
[----:B------:R-:W-:Y:S02]  /*3780*/  UMOV UR6, 0x400 ;  /* 0x0000040000067882 */ /* 0x000fe40000000000 */
[----:B------:R-:W-:-:S06]  /*3790*/  ULEA UR6, UR55, UR6, 0x18 ;  /* 0x0000000637067291 */ /* 0x000fcc000f8ec0ff */
[----:B------:R-:W2:Y:S02]  /*37a0*/  LDS.U8 R0, [UR5+0x1c] ;  /* 0x00001c05ff007984 */ /* 0x000ea40008000000 */
[----:B--2---:R-:W-:-:S13]  /*37b0*/  ISETP.NE.AND P0, PT, R0, RZ, PT ;  /* 0x000000ff0000720c */ /* 0x004fda0003f05270 */
[----:B------:R-:W-:Y:S05]  /*37c0*/  @P0 BRA `(.L_x_64) ;  /* 0x0000000400080947 */ /* 0x000fea0003800000 */
[----:B------:R-:W-:Y:S02]  /*37d0*/  UISETP.NE.U32.AND UP1, UPT, UR68, 0x1, UPT ;  /* 0x000000014400788c */ /* 0x000fe4000bf25070 */
[----:B------:R-:W-:-:S07]  /*37e0*/  UIADD3 UR7, UPT, UPT, UR5, 0x8, URZ ;  /* 0x0000000805077890 */ /* 0x000fce000fffe0ff */
[----:B------:R-:W-:Y:S05]  /*37f0*/  BRA.U !UP1, `(.L_x_65) ;  /* 0x00000001099c7547 */ /* 0x000fea000b800000 */
[----:B------:R-:W-:Y:S01]  /*3800*/  ELECT P0, URZ, PT ;  /* 0x0000000000ff782f */ /* 0x000fe20003800000 */
[----:B------:R-:W-:-:S12]  /*3810*/  BSSY B0, `(.L_x_65) ;  /* 0x0000025000007945 */ /* 0x000fd80003800000 */
[----:B------:R-:W-:Y:S05]  /*3820*/  @!P0 BRA `(.L_x_66) ;  /* 0x00000000008c8947 */ /* 0x000fea0003800000 */
[----:B------:R-:W-:-:S05]  /*3830*/  UMOV UR4, 0x10 ;  /* 0x0000001000047882 */ /* 0x000fca0000000000 */
[----:B------:R-:W-:Y:S04]  /*3840*/  DEPBAR.LE SB2, 0x36 ;  /* 0x0000ad800000791a */ /* 0x000fe80000000000 */
[----:B------:R-:W2:Y:S02]  /*3850*/  UTCATOMSWS.2CTA.FIND_AND_SET.ALIGN UP0, UR4, UR4 ;  /* 0x00000004000475e3 */ /* 0x000ea40008200800 */
[----:B--2---:R-:W-:Y:S01]  /*3860*/  MOV R11, UR4 ;  /* 0x00000004000b7c02 */ /* 0x004fe20008000f00 */
[----:B------:R-:W-:Y:S06]  /*3870*/  BRA.U UP0, `(.L_x_67) ;  /* 0x0000000100187547 */ /* 0x000fec000b800000 */
.L_x_68:
[----:B------:R-:W-:Y:S05]  /*3880*/  NANOSLEEP 0x64 ;  /* 0x000000640000795d */ /* 0x000fea0003800000 */
[----:B------:R-:W-:-:S05]  /*3890*/  UMOV UR4, 0x10 ;  /* 0x0000001000047882 */ /* 0x000fca0000000000 */
[----:B------:R-:W-:Y:S04]  /*38a0*/  DEPBAR.LE SB2, 0x36 ;  /* 0x0000ad800000791a */ /* 0x000fe80000000000 */
[----:B------:R-:W2:Y:S02]  /*38b0*/  UTCATOMSWS.2CTA.FIND_AND_SET.ALIGN UP0, UR4, UR4 ;  /* 0x00000004000475e3 */ /* 0x000ea40008200800 */
[----:B--2---:R-:W-:Y:S01]  /*38c0*/  MOV R11, UR4 ;  /* 0x00000004000b7c02 */ /* 0x004fe20008000f00 */
[----:B------:R-:W-:Y:S05]  /*38d0*/  BRA.U !UP0, `(.L_x_68) ;  /* 0xfffffffd08e87547 */ /* 0x000fea000b83ffff */
.L_x_67:
[----:B------:R-:W2:Y:S01]  /*38e0*/  LDS R7, [UR5+0x10] ;  /* 0x00001005ff077984 */ /* 0x000ea20008000800 */
[----:B------:R-:W-:Y:S01]  /*38f0*/  IMAD.U32 R5, RZ, RZ, UR6 ;  /* 0x00000006ff057e24 */ /* 0x000fe2000f8e00ff */
[----:B------:R-:W-:-:S03]  /*3900*/  MOV R4, UR69 ;  /* 0x0000004500047c02 */ /* 0x000fc60008000f00 */
[----:B------:R-:W-:Y:S01]  /*3910*/  VIADD R5, R5, 0x170 ;  /* 0x0000017005057836 */ /* 0x000fe20000000000 */
[----:B--2---:R-:W-:-:S04]  /*3920*/  SHF.L.U32 R7, R7, 0x1f, RZ ;  /* 0x0000001f07077819 */ /* 0x004fc800000006ff */
[----:B------:R-:W2:Y:S02]  /*3930*/  SYNCS.PHASECHK.TRANS64.TRYWAIT P0, [UR5+0x8], R7 ;  /* 0x00000807ff0075a7 */ /* 0x000ea40008001105 */
[----:B--2---:R-:W-:Y:S05]  /*3940*/  @P0 BRA `(.L_x_69) ;  /* 0x0000000000080947 */ /* 0x004fea0003800000 */
[----:B------:R-:W2:Y:S02]  /*3950*/  SYNCS.PHASECHK.TRANS64.TRYWAIT P0, [UR5+0x8], R7 ;  /* 0x00000807ff0075a7 */ /* 0x000ea40008001105 */
[----:B--2---:R-:W-:Y:S05]  /*3960*/  @!P0 BRA `(.L_x_70) ;  /* 0x0000005000088947 */ /* 0x004fea0003800000 */
.L_x_69:
[----:B--2---:R-:W-:Y:S01]  /*3970*/  HFMA2 R0, -RZ, RZ, 0, 5.9604644775390625e-08 ;  /* 0x00000001ff007431 */ /* 0x004fe200000001ff */
[----:B------:R-:W-:Y:S01]  /*3980*/  UPRMT UR4, UR69, 0x654, UR7 ;  /* 0x0000065445047896 */ /* 0x000fe20008000007 */
[----:B------:R-:W-:Y:S01]  /*3990*/  IMAD.MOV.U32 R8, RZ, RZ, 0xffff ;  /* 0x0000ffffff087424 */ /* 0x000fe200078e00ff */
[----:B------:R-:W-:Y:S01]  /*39a0*/  PRMT R4, R4, 0x654, R5 ;  /* 0x0000065404047816 */ /* 0x000fe20000000005 */
[----:B------:R-:W-:Y:S02]  /*39b0*/  IMAD.MOV.U32 R6, RZ, RZ, 0x4 ;  /* 0x00000004ff067424 */ /* 0x000fe400078e00ff */
[----:B------:R-:W-:Y:S01]  /*39c0*/  IMAD.SHL.U32 R9, R11, 0x20, RZ ;  /* 0x000000200b097824 */ /* 0x000fe200078e00ff */
[----:B------:R-:W-:Y:S02]  /*39d0*/  MOV R5, UR4 ;  /* 0x0000000400057c02 */ /* 0x000fe40008000f00 */
[-C--:B------:R-:W-:Y:S01]  /*39e0*/  SHF.L.U32 R8, R8, R11.reuse, RZ ;  /* 0x0000000b08087219 */ /* 0x080fe200000006ff */
[----:B------:R2:W-:Y:S01]  /*39f0*/  SYNCS.ARRIVE.TRANS64.RED RZ, [UR4], R6 ;  /* 0x00000006ffff79a7 */ /* 0x0005e20008000404 */
[----:B------:R-:W-:Y:S01]  /*3a00*/  SHF.L.U32 R7, R0, R11, RZ ;  /* 0x0000000b00077219 */ /* 0x000fe200000006ff */
[----:B------:R2:W-:Y:S04]  /*3a10*/  STS [UR6+0x170], R9 ;  /* 0x00017009ff007988 */ /* 0x0005e80008000806 */
[----:B------:R2:W-:Y:S04]  /*3a20*/  STAS [R4.64], R11 ;  /* 0x0000000b04007dbd */ /* 0x0005e8000c0008ff */
[----:B------:R2:W-:Y:S04]  /*3a30*/  ATOMS.OR RZ, [UR5+0x14], R8 ;  /* 0x00001408ffff798c */ /* 0x0005e8000b000005 */
[----:B------:R2:W-:Y:S04]  /*3a40*/  ATOMS.OR RZ, [UR5+0x18], R7 ;  /* 0x00001807ffff798c */ /* 0x0005e8000b000005 */
[----:B------:R2:W-:Y:S02]  /*3a50*/  ATOMS.XOR RZ, [UR5+0x10], R0 ;  /* 0x00001000ffff798c */ /* 0x0005e4000b800005 */
.L_x_66:
[----:B-1----:R-:W-:Y:S05]  /*3a60*/  BSYNC B0 ;  /* 0x0000000000007941 */ /* 0x002fea0003800000 */
.L_x_65:
[----:B------:R-:W-:Y:S05]  /*3a70*/  BRA.U UP1, `(.L_x_71) ;  /* 0x00000001016c7547 */ /* 0x000fea000b800000 */
[----:B------:R-:W-:-:S03]  /*3a80*/  UMOV UR4, 0xffffffff ;  /* 0xffffffff00047882 */ /* 0x000fc60000000000 */
[----:B------:R-:W-:Y:S05]  /*3a90*/  BRA.DIV UR4, `(.L_x_72) ;  /* 0x0000004e04d47947 */ /* 0x000fea000b800000 */
[----:B------:R-:W-:-:S13]  /*3aa0*/  ELECT P6, URZ, PT ;  /* 0x0000000000ff782f */ /* 0x000fda00038c0000 */
.L_x_166:
[----:B------:R-:W-:Y:S05]  /*3ab0*/  @!P6 BRA `(.L_x_71) ;  /* 0x00000000005ce947 */ /* 0x000fea0003800000 */
[----:B--2---:R-:W2:Y:S02]  /*3ac0*/  LDS R5, [UR5+0x10] ;  /* 0x00001005ff057984 */ /* 0x004ea40008000800 */
[----:B--2---:R-:W-:-:S04]  /*3ad0*/  SHF.L.U32 R5, R5, 0x1f, RZ ;  /* 0x0000001f05057819 */ /* 0x004fc800000006ff */
[----:B------:R-:W2:Y:S02]  /*3ae0*/  SYNCS.PHASECHK.TRANS64.TRYWAIT P0, [UR5+0x8], R5 ;  /* 0x00000805ff0075a7 */ /* 0x000ea40008001105 */
[----:B--2---:R-:W-:Y:S05]  /*3af0*/  @P0 BRA `(.L_x_73) ;  /* 0x0000000000080947 */ /* 0x004fea0003800000 */
[----:B------:R-:W2:Y:S02]  /*3b00*/  SYNCS.PHASECHK.TRANS64.TRYWAIT P0, [UR5+0x8], R5 ;  /* 0x00000805ff0075a7 */ /* 0x000ea40008001105 */
[----:B--2---:R-:W-:Y:S05]  /*3b10*/  @!P0 BRA `(.L_x_74) ;  /* 0x0000004c00d48947 */ /* 0x004fea0003800000 */
.L_x_73:
[----:B------:R-:W3:Y:S01]  /*3b20*/  LDS R7, [UR6+0x170] ;  /* 0x00017006ff077984 */ /* 0x000ee20008000800 */
[----:B--2---:R-:W-:Y:S02]  /*3b30*/  HFMA2 R0, -RZ, RZ, 0, 5.9604644775390625e-08 ;  /* 0x00000001ff007431 */ /* 0x004fe400000001ff */
[----:B------:R-:W-:Y:S01]  /*3b40*/  IMAD.MOV.U32 R4, RZ, RZ, 0xffff ;  /* 0x0000ffffff047424 */ /* 0x000fe200078e00ff */
[----:B------:R-:W-:Y:S01]  /*3b50*/  UPRMT UR4, UR69, 0x654, UR7 ;  /* 0x0000065445047896 */ /* 0x000fe20008000007 */
[----:B---3--:R-:W-:-:S03]  /*3b60*/  IMAD.SHL.U32 R5, R7, 0x20, RZ ;  /* 0x0000002007057824 */ /* 0x008fc600078e00ff */
[-C--:B------:R-:W-:Y:S02]  /*3b70*/  SHF.L.U32 R4, R4, R7.reuse, RZ ;  /* 0x0000000704047219 */ /* 0x080fe400000006ff */
[----:B------:R-:W-:Y:S01]  /*3b80*/  SHF.L.U32 R7, R0, R7, RZ ;  /* 0x0000000700077219 */ /* 0x000fe200000006ff */
[----:B------:R3:W-:Y:S04]  /*3b90*/  STS [UR6+0x170], R5 ;  /* 0x00017005ff007988 */ /* 0x0007e80008000806 */
[----:B------:R3:W-:Y:S04]  /*3ba0*/  ATOMS.OR RZ, [UR5+0x14], R4 ;  /* 0x00001404ffff798c */ /* 0x0007e8000b000005 */
[----:B------:R3:W-:Y:S01]  /*3bb0*/  ATOMS.OR RZ, [UR5+0x18], R7 ;  /* 0x00001807ffff798c */ /* 0x0007e2000b000005 */
[----:B------:R-:W-:Y:S03]  /*3bc0*/  SYNCS.ARRIVE.TRANS64.RED.A1T0 RZ, [UR4], RZ ;  /* 0x000000ffffff79a7 */ /* 0x000fe60008100404 */
[----:B------:R3:W-:Y:S01]  /*3bd0*/  ATOMS.XOR RZ, [UR5+0x10], R0 ;  /* 0x00001000ffff798c */ /* 0x0007e2000b800005 */
[----:B------:R-:W-:Y:S05]  /*3be0*/  BRA `(.L_x_71) ;  /* 0x0000000000107947 */ /* 0x000fea0003800000 */
.L_x_64:
[----:B------:R-:W-:Y:S02]  /*3bf0*/  MOV R0, 0xffffffff ;  /* 0xffffffff00007802 */ /* 0x000fe40000000f00 */
[----:B------:R-:W-:-:S03]  /*3c00*/  MOV R4, 0x3c30 ;  /* 0x00003c3000047802 */ /* 0x000fc60000000f00 */
[----:B------:R2:W-:Y:S04]  /*3c10*/  STS [UR6+0x170], R0 ;  /* 0x00017000ff007988 */ /* 0x0005e80008000806 */
[----:B-12--5:R-:W-:Y:S05]  /*3c20*/  CALL.REL.NOINC `($__internal_1_$__cuda_sm10x_tcgen05_guardrail_trap_phase_invalid_during_alloc) ;  /* 0x0000005400347944 */ /* 0x026fea0003c00000 */
.L_x_71:
[----:B------:R-:W-:Y:S05]  /*3c30*/  WARPSYNC.ALL ;  /* 0x0000000000007948 */ /* 0x000fea0003800000 */
[----:B------:R-:W4:Y:S01]  /*3c40*/  S2UR UR4, SR_CgaCtaId ;  /* 0x00000000000479c3 */ /* 0x000f220000008800 */
[----:B------:R-:W-:Y:S01]  /*3c50*/  UMOV UR41, 0x400 ;  /* 0x0000040000297882 */ /* 0x000fe20000000000 */
[----:B------:R-:W-:-:S06]  /*3c60*/  NOP ;  /* 0x0000000000007918 */ /* 0x000fcc0000000000 */
[----:B------:R-:W-:Y:S06]  /*3c70*/  BAR.ARV 0x6, 0xa0 ;  /* 0x0182800000007b1d */ /* 0x000fec0000002000 */
[----:B------:R-:W1:Y:S01]  /*3c80*/  LDCU UR6, c[0x0][0x38c] ;  /* 0x00007180ff0677ac */ /* 0x000e620008000800 */
[----:B------:R-:W-:Y:S01]  /*3c90*/  LOP3.LUT R3, R3, 0xffff, RZ, 0xc0, !PT ;  /* 0x0000ffff03037812 */ /* 0x000fe200078ec0ff */
[----:B--2---:R-:W-:Y:S01]  /*3ca0*/  IMAD.MOV.U32 R9, RZ, RZ, 0x1 ;  /* 0x00000001ff097424 */ /* 0x004fe200078e00ff */
[----:B------:R-:W-:Y:S01]  /*3cb0*/  LOP3.LUT R2, R2, 0xffff, RZ, 0xc0, !PT ;  /* 0x0000ffff02027812 */ /* 0x000fe200078ec0ff */
[----:B------:R-:W-:Y:S01]  /*3cc0*/  IMAD.MOV.U32 R8, RZ, RZ, RZ ;  /* 0x000000ffff087224 */ /* 0x000fe200078e00ff */
[----:B------:R-:W-:Y:S01]  /*3cd0*/  R2UR UR43, R3 ;  /* 0x00000000032b72ca */ /* 0x000fe200000e0000 */
[----:B------:R-:W-:Y:S01]  /*3ce0*/  UMOV UR47, URZ ;  /* 0x000000ff002f7c82 */ /* 0x000fe20008000000 */
[----:B------:R-:W-:-:S02]  /*3cf0*/  R2UR UR65, R2 ;  /* 0x00000000024172ca */ /* 0x000fc400000e0000 */
[----:B------:R-:W-:Y:S01]  /*3d00*/  CS2R R2, SRZ ;  /* 0x0000000000027805 */ /* 0x000fe2000001ff00 */
[----:B------:R-:W-:Y:S01]  /*3d10*/  UMOV UR38, URZ ;  /* 0x000000ff00267c82 */ /* 0x000fe20008000000 */
[----:B----4-:R-:W-:Y:S01]  /*3d20*/  ULEA UR41, UR4, UR41, 0x18 ;  /* 0x0000002904297291 */ /* 0x010fe2000f8ec0ff */
[----:B------:R-:W-:Y:S01]  /*3d30*/  UMOV UR37, URZ ;  /* 0x000000ff00257c82 */ /* 0x000fe20008000000 */
[----:B------:R-:W-:Y:S02]  /*3d40*/  UISETP.NE.AND UP3, UPT, UR68, URZ, UPT ;  /* 0x000000ff4400728c */ /* 0x000fe4000bf65270 */
[----:B------:R-:W-:Y:S02]  /*3d50*/  UIADD3 UR5, UPT, UPT, UR41, 0x3300, URZ ;  /* 0x0000330029057890 */ /* 0x000fe4000fffe0ff */
[----:B------:R-:W-:-:S03]  /*3d60*/  UIADD3 UR4, UPT, UPT, UR41, 0x23300, URZ ;  /* 0x0002330029047890 */ /* 0x000fc6000fffe0ff */
[----:B---3--:R-:W2:Y:S01]  /*3d70*/  LDS R0, [UR41+0x170] ;  /* 0x00017029ff007984 */ /* 0x008ea20008000800 */
[----:B-1----:R-:W-:Y:S02]  /*3d80*/  UIADD3 UR6, UPT, UPT, UR6, 0x7f, URZ ;  /* 0x0000007f06067890 */ /* 0x002fe4000fffe0ff */
[----:B------:R-:W-:Y:S02]  /*3d90*/  USHF.R.U32.HI UR5, URZ, 0x4, UR5 ;  /* 0x00000004ff057899 */ /* 0x000fe40008011605 */
[----:B------:R-:W-:Y:S02]  /*3da0*/  USHF.R.S32.HI UR64, URZ, 0x1f, UR6 ;  /* 0x0000001fff407899 */ /* 0x000fe40008011406 */
[----:B------:R-:W-:Y:S02]  /*3db0*/  USHF.R.U32.HI UR4, URZ, 0x4, UR4 ;  /* 0x00000004ff047899 */ /* 0x000fe40008011604 */
[----:B------:R-:W-:Y:S02]  /*3dc0*/  ULEA.HI UR64, UR64, UR6, URZ, 0x7 ;  /* 0x0000000640407291 */ /* 0x000fe4000f8f38ff */
[----:B------:R-:W-:-:S02]  /*3dd0*/  ULOP3.LUT UR5, UR5, 0x3fff, URZ, 0xc0, !UPT ;  /* 0x00003fff05057892 */ /* 0x000fc4000f8ec0ff */
[----:B------:R-:W-:Y:S02]  /*3de0*/  USHF.R.S32.HI UR64, URZ, 0x7, UR64 ;  /* 0x00000007ff407899 */ /* 0x000fe40008011440 */
[----:B------:R-:W-:Y:S02]  /*3df0*/  ULOP3.LUT UR45, UR4, 0x3fff, URZ, 0xc0, !UPT ;  /* 0x00003fff042d7892 */ /* 0x000fe4000f8ec0ff */
[----:B------:R-:W-:Y:S01]  /*3e00*/  UISETP.LT.AND UP0, UPT, UR64, 0x1, UPT ;  /* 0x000000014000788c */ /* 0x000fe2000bf01270 */
[----:B------:R-:W-:Y:S01]  /*3e10*/  UMOV UR62, 0x0 ;  /* 0x00000000003e7882 */ /* 0x000fe20000000000 */
        /* <DEDUP_REMOVED lines=9> */
[----:B------:R-:W-:-:S02]  /*3eb0*/  ULOP3.LUT UR44, UR5, 0x10000, URZ, 0xfc, !UPT ;  /* 0x00010000052c7892 */ /* 0x000fc4000f8efcff */
[----:B------:R-:W-:Y:S02]  /*3ec0*/  ULOP3.LUT UR45, UR45, 0x10000, URZ, 0xfc, !UPT ;  /* 0x000100002d2d7892 */ /* 0x000fe4000f8efcff */
[----:B------:R-:W-:Y:S01]  /*3ed0*/  USEL UR66, UR64, 0x1, !UP0 ;  /* 0x0000000140427887 */ /* 0x000fe2000c000000 */
[----:B------:R-:W-:Y:S01]  /*3ee0*/  UMOV UR52, 0x0 ;  /* 0x0000000000347882 */ /* 0x000fe20000000000 */
[----:B------:R-:W-:Y:S01]  /*3ef0*/  UMOV UR53, 0x8100490 ;  /* 0x0810049000357882 */ /* 0x000fe20000000000 */
[----:B------:R-:W-:Y:S01]  /*3f00*/  UMOV UR50, 0x0 ;  /* 0x0000000000327882 */ /* 0x000fe20000000000 */
[----:B------:R-:W-:Y:S01]  /*3f10*/  UMOV UR51, 0x8100490 ;  /* 0x0810049000337882 */ /* 0x000fe20000000000 */
[----:B------:R-:W-:Y:S01]  /*3f20*/  UMOV UR48, 0x0 ;  /* 0x0000000000307882 */ /* 0x000fe20000000000 */
[----:B--2---:R-:W-:Y:S01]  /*3f30*/  R2UR UR67, R0 ;  /* 0x00000000004372ca */ /* 0x004fe200000e0000 */
[----:B------:R-:W-:-:S14]  /*3f40*/  UMOV UR49, 0x8100490 ;  /* 0x0810049000317882 */ /* 0x000fdc0000000000 */
.L_x_82:
[C---:B------:R-:W-:Y:S02]  /*3f50*/  LEA R0, R8.reuse, UR41, 0x3 ;  /* 0x0000002908007c11 */ /* 0x040fe4000f8e18ff */
[----:B------:R-:W-:Y:S02]  /*3f60*/  SHF.L.U32 R5, R3, 0x1f, RZ ;  /* 0x0000001f03057819 */ /* 0x000fe400000006ff */
[----:B------:R-:W-:Y:S02]  /*3f70*/  LEA R4, R8, UR41, 0x4 ;  /* 0x0000002908047c11 */ /* 0x000fe4000f8e20ff */
[----:B------:R-:W1:Y:S02]  /*3f80*/  SYNCS.PHASECHK.TRANS64.TRYWAIT P0, [R0+URZ+0xc0], R5 ;  /* 0x0000c005000075a7 */ /* 0x000e6400080011ff */
[----:B-1-3--:R-:W-:Y:S05]  /*3f90*/  @!P0 BRA `(.L_x_75) ;  /* 0x0000004800cc8947 */ /* 0x00afea0003800000 */
.L_x_167:
[----:B-1----:R-:W1:Y:S01]  /*3fa0*/  LDS.128 R4, [R4+0x150] ;  /* 0x0001500004047984 */ /* 0x002e620000000c00 */
[----:B------:R-:W-:Y:S02]  /*3fb0*/  VIADD R0, R0, 0xd0 ;  /* 0x000000d000007836 */ /* 0x000fe40000000000 */
[----:B------:R-:W-:Y:S01]  /*3fc0*/  VIADD R8, R8, 0x1 ;  /* 0x0000000108087836 */ /* 0x000fe20000000000 */
[----:B------:R-:W-:Y:S01]  /*3fd0*/  @!PT LDS RZ, [RZ] ;  /* 0x00000000fffff984 */ /* 0x000fe20000000800 */
[----:B------:R-:W-:Y:S01]  /*3fe0*/  @!PT LDS RZ, [RZ] ;  /* 0x00000000fffff984 */ /* 0x000fe20000000800 */
[----:B------:R-:W-:Y:S01]  /*3ff0*/  @!PT LDS RZ, [RZ] ;  /* 0x00000000fffff984 */ /* 0x000fe20000000800 */
[----:B------:R-:W-:Y:S01]  /*4000*/  @!PT LDS RZ, [RZ] ;  /* 0x00000000fffff984 */ /* 0x000fe20000000800 */
[----:B------:R2:W-:Y:S06]  /*4010*/  MEMBAR.ALL.CTA ;  /* 0x0000000000007992 */ /* 0x0005ec0000008000 */
[----:B--2---:R-:W2:Y:S01]  /*4020*/  FENCE.VIEW.ASYNC.S ;  /* 0x00000000000073c6 */ /* 0x004ea20000000000 */
[----:B------:R-:W-:-:S04]  /*4030*/  PRMT R0, RZ, 0x654, R0 ;  /* 0x00000654ff007816 */ /* 0x000fc80000000000 */
[----:B--2---:R2:W-:Y:S01]  /*4040*/  SYNCS.ARRIVE.TRANS64.RED.A1T0 RZ, [R0+URZ], RZ ;  /* 0x000000ff00ff79a7 */ /* 0x0045e200081004ff */
[----:B-1----:R-:W-:Y:S01]  /*4050*/  LOP3.LUT P1, RZ, R6, 0x1, RZ, 0xc0, !PT ;  /* 0x0000000106ff7812 */ /* 0x002fe2000782c0ff */
[----:B--2---:R-:W-:-:S12]  /*4060*/  BRA.U UP3, `(.L_x_76) ;  /* 0x0000000503587547 */ /* 0x004fd8000b800000 */
[----:B------:R-:W1:Y:S01]  /*4070*/  LDCU UR4, c[0x0][0x38c] ;  /* 0x00007180ff0477ac */ /* 0x000e620008000800 */
[----:B------:R-:W-:Y:S02]  /*4080*/  PLOP3.LUT P2, PT, PT, PT, PT, 0x80, 0x8 ;  /* 0x000000000008781c */ /* 0x000fe40003f4f070 */
[----:B------:R-:W-:Y:S01]  /*4090*/  SHF.L.U32 R5, R9, 0x1f, RZ ;  /* 0x0000001f09057819 */ /* 0x000fe200000006ff */
[----:B------:R-:W-:Y:S02]  /*40a0*/  ULEA UR46, UR47, UR41, 0x3 ;  /* 0x000000292f2e7291 */ /* 0x000fe4000f8e18ff */
[----:B------:R-:W-:Y:S02]  /*40b0*/  ULEA UR36, UR47, UR67, 0x5 ;  /* 0x000000432f247291 */ /* 0x000fe4000f8e28ff */
[----:B-1----:R-:W-:-:S06]  /*40c0*/  UISETP.GE.AND UP0, UPT, UR4, 0x1, UPT ;  /* 0x000000010400788c */ /* 0x002fcc000bf06270 */
[----:B------:R-:W-:-:S05]  /*40d0*/  PLOP3.LUT P0, PT, PT, PT, UP0, 0x80, 0x8 ;  /* 0x000000000008781c */ /* 0x000fca0003f0f008 */
[----:B------:R-:W-:-:S08]  /*40e0*/  @UP0 ULEA UR4, UR38, UR41, 0x3 ;  /* 0x0000002926040291 */ /* 0x000fd0000f8e18ff */
[----:B------:R-:W-:-:S04]  /*40f0*/  @P0 SHF.L.U32 R0, R2, 0x1f, RZ ;  /* 0x0000001f02000819 */ /* 0x000fc800000006ff */
[----:B------:R1:W2:Y:S01]  /*4100*/  @P0 SYNCS.PHASECHK.TRANS64.TRYWAIT P2, [UR4], R0 ;  /* 0x00000000ff0005a7 */ /* 0x0002a20008041104 */
[----:B------:R-:W3:Y:S02]  /*4110*/  SYNCS.PHASECHK.TRANS64.TRYWAIT P0, [UR46+0x100], R5 ;  /* 0x00010005ff0075a7 */ /* 0x000ee4000800112e */
[----:B-123--:R-:W-:Y:S05]  /*4120*/  @!P0 BRA `(.L_x_77) ;  /* 0x00000048007c8947 */ /* 0x00efea0003800000 */
.L_x_169:
[----:B------:R-:W-:Y:S01]  /*4130*/  UMOV UR42, UR37 ;  /* 0x00000025002a7c82 */ /* 0x000fe20008000000 */
[----:B------:R-:W-:Y:S05]  /*4140*/  BRA.U !UP0, `(.L_x_78) ;  /* 0x0000000508107547 */ /* 0x000fea000b800000 */
[----:B------:R-:W-:Y:S02]  /*4150*/  UIADD3 UR42, UPT, UPT, UR66, UR37, URZ ;  /* 0x00000025422a7290 */ /* 0x000fe4000fffe0ff */
[----:B------:R-:W-:Y:S01]  /*4160*/  UPLOP3.LUT UP2, UPT, UPT, UPT, UPT, 0x40, 0x4 ;  /* 0x000000000004789c */ /* 0x000fe20003f4e870 */
[----:B------:R-:W-:Y:S01]  /*4170*/  UMOV UR39, UR64 ;  /* 0x0000004000277c82 */ /* 0x000fe20008000000 */
[----:B------:R-:W-:-:S09]  /*4180*/  UMOV UR5, UR38 ;  /* 0x0000002600057c82 */ /* 0x000fd20008000000 */
.L_x_81:
[----:B------:R-:W-:Y:S01]  /*4190*/  ULEA UR7, UR5, UR41, 0x3 ;  /* 0x0000002905077291 */ /* 0x000fe2000f8e18ff */
[----:B--23--:R-:W-:Y:S11]  /*41a0*/  @P2 BRA `(.L_x_79) ;  /* 0x00000000000c2947 */ /* 0x00cff60003800000 */
[----:B-1----:R-:W-:Y:S04]  /*41b0*/  SHF.L.U32 R5, R2, 0x1f, RZ ;  /* 0x0000001f02057819 */ /* 0x002fe800000006ff */
[----:B------:R-:W1:Y:S02]  /*41c0*/  SYNCS.PHASECHK.TRANS64.TRYWAIT P0, [UR7], R5 ;  /* 0x00000005ff0075a7 */ /* 0x000e640008001107 */
[----:B-1----:R-:W-:Y:S05]  /*41d0*/  @!P0 BRA `(.L_x_80) ;  /* 0x0000004800688947 */ /* 0x002fea0003800000 */
.L_x_79:
[----:B------:R-:W-:Y:S01]  /*41e0*/  UISETP.NE.AND UP0, UPT, UR39, 0x1, UPT ;  /* 0x000000012700788c */ /* 0x000fe2000bf05270 */
[----:B------:R-:W-:Y:S01]  /*41f0*/  PLOP3.LUT P2, PT, PT, PT, PT, 0x80, 0x8 ;  /* 0x000000000008781c */ /* 0x000fe20003f4f070 */
[----:B------:R-:W-:Y:S02]  /*4200*/  UIADD3 UR4, UPT, UPT, UR5, 0x1, URZ ;  /* 0x0000000105047890 */ /* 0x000fe4000fffe0ff */
[----:B------:R-:W-:Y:S02]  /*4210*/  UIADD3 UR40, UPT, UPT, UR7, 0x40, URZ ;  /* 0x0000004007287890 */ /* 0x000fe4000fffe0ff */
[----:B------:R-:W-:Y:S01]  /*4220*/  UISETP.NE.AND UP1, UPT, UR4, 0x8, UPT ;  /* 0x000000080400788c */ /* 0x000fe2000bf25270 */
[----:B------:R-:W-:Y:S01]  /*4230*/  PLOP3.LUT P0, PT, PT, PT, UP0, 0x80, 0x8 ;  /* 0x000000000008781c */ /* 0x000fe20003f0f008 */
[----:B------:R-:W-:Y:S02]  /*4240*/  UIADD3 UR37, UPT, UPT, UR37, 0x1, URZ ;  /* 0x0000000125257890 */ /* 0x000fe4000fffe0ff */
[----:B------:R-:W-:Y:S02]  /*4250*/  USEL UR6, URZ, 0x1, UP1 ;  /* 0x00000001ff067887 */ /* 0x000fe40008800000 */
[----:B------:R-:W-:Y:S02]  /*4260*/  USEL UR38, UR4, URZ, UP1 ;  /* 0x000000ff04267287 */ /* 0x000fe40008800000 */
[----:B------:R-:W-:Y:S02]  /*4270*/  UIADD3 UR39, UPT, UPT, UR39, -0x1, URZ ;  /* 0xffffffff27277890 */ /* 0x000fe4000fffe0ff */
[----:B------:R-:W-:Y:S01]  /*4280*/  @UP0 ULEA UR4, UR38, UR41, 0x3 ;  /* 0x0000002926040291 */ /* 0x000fe2000f8e18ff */
[----:B------:R-:W-:Y:S01]  /*4290*/  LOP3.LUT R2, R2, UR6, RZ, 0x3c, !PT ;  /* 0x0000000602027c12 */ /* 0x000fe2000f8e3cff */
[----:B------:R-:W-:Y:S02]  /*42a0*/  ULEA UR6, UR5, UR45, 0x9 ;  /* 0x0000002d05067291 */ /* 0x000fe4000f8e48ff */
[----:B------:R-:W-:Y:S01]  /*42b0*/  UISETP.NE.AND UP0, UPT, UR37, UR42, UPT ;  /* 0x0000002a2500728c */ /* 0x000fe2000bf05270 */
[----:B-1----:R-:W-:Y:S01]  /*42c0*/  @P0 SHF.L.U32 R0, R2, 0x1f, RZ ;  /* 0x0000001f02000819 */ /* 0x002fe200000006ff */
[----:B------:R-:W-:Y:S02]  /*42d0*/  UIADD3 UR34, UPT, UPT, UR6, 0x2, URZ ;  /* 0x0000000206227890 */ /* 0x000fe4000fffe0ff */
[----:B------:R-:W-:Y:S01]  /*42e0*/  UIADD3 UR30, UPT, UPT, UR6, 0x4, URZ ;  /* 0x00000004061e7890 */ /* 0x000fe2000fffe0ff */
[----:B------:R2:W3:Y:S01]  /*42f0*/  @P0 SYNCS.PHASECHK.TRANS64.TRYWAIT P2, [UR4], R0 ;  /* 0x00000000ff0005a7 */ /* 0x0004e20008041104 */
[----:B------:R-:W-:Y:S02]  /*4300*/  ULEA UR4, UR5, UR44, 0xa ;  /* 0x0000002c05047291 */ /* 0x000fe4000f8e50ff */
[----:B------:R-:W-:Y:S02]  /*4310*/  UIADD3 UR26, UPT, UPT, UR6, 0x6, URZ ;  /* 0x00000006061a7890 */ /* 0x000fe4000fffe0ff */
        /* <DEDUP_REMOVED lines=10> */
[----:B------:R-:W-:Y:S01]  /*43c0*/  UIADD3 UR8, UPT, UPT, UR4, 0x206, URZ ;  /* 0x0000020604087890 */ /* 0x000fe2000fffe0ff */
[----:B------:R-:W-:Y:S01]  /*43d0*/  UMOV UR7, 0x40004040 ;  /* 0x4000404000077882 */ /* 0x000fe20000000000 */
[----:B------:R-:W-:Y:S01]  /*43e0*/  UMOV UR5, 0x40004040 ;  /* 0x4000404000057882 */ /* 0x000fe20000000000 */
[----:B------:R-:W-:Y:S01]  /*43f0*/  UMOV UR35, 0x40004040 ;  /* 0x4000404000237882 */ /* 0x000fe20000000000 */
[----:B------:R1:W-:Y:S01]  /*4400*/  UTCHMMA.2CTA gdesc[UR4], gdesc[UR6], tmem[UR36], tmem[UR62], idesc[UR63], UP2 ;  /* 0x00ff3e06040075ea */ /* 0x0003e20009200024 */
[----:B------:R-:W-:Y:S01]  /*4410*/  UPLOP3.LUT UP2, UPT, UPT, UPT, UPT, 0x80, 0x8 ;  /* 0x000000000008789c */ /* 0x000fe20003f4f070 */
[----:B------:R-:W-:Y:S01]  /*4420*/  UMOV UR33, 0x40004040 ;  /* 0x4000404000217882 */ /* 0x000fe20000000000 */
[----:B------:R-:W-:Y:S01]  /*4430*/  UMOV UR31, 0x40004040 ;  /* 0x40004040001f7882 */ /* 0x000fe20000000000 */
[----:B------:R2:W-:Y:S01]  /*4440*/  UTCHMMA.2CTA gdesc[UR32], gdesc[UR34], tmem[UR36], tmem[UR60], idesc[UR61], UPT ;  /* 0x00ff3c22200075ea */ /* 0x0005e2000ba00024 */
        /* <DEDUP_REMOVED lines=14> */
[----:B------:R-:W-:Y:S01]  /*4530*/  UMOV UR9, 0x40004040 ;  /* 0x4000404000097882 */ /* 0x000fe20000000000 */
[----:B------:R2:W-:Y:S01]  /*4540*/  UTCHMMA.2CTA gdesc[UR12], gdesc[UR14], tmem[UR36], tmem[UR50], idesc[UR51], UPT ;  /* 0x00ff320e0c0075ea */ /* 0x0005e2000ba00024 */
[----:B------:R2:W-:Y:S01]  /*4550*/  UTCHMMA.2CTA gdesc[UR8], gdesc[UR10], tmem[UR36], tmem[UR48], idesc[UR49], UPT ;  /* 0x00ff300a080075ea */ /* 0x0005e2000ba00024 */
[----:B------:R2:W-:Y:S01]  /*4560*/  UTCBAR.2CTA.MULTICAST [UR40], URZ, UR43 ;  /* 0x000000ff280073e9 */ /* 0x0005e2000820082b */
[----:B-1----:R-:W-:Y:S01]  /*4570*/  UMOV UR5, UR38 ;  /* 0x0000002600057c82 */ /* 0x002fe20008000000 */
[----:B------:R-:W-:Y:S05]  /*4580*/  BRA.U UP0, `(.L_x_81) ;  /* 0xfffffffd00007547 */ /* 0x000fea000b83ffff */
.L_x_78:
[----:B------:R-:W-:Y:S01]  /*4590*/  UIADD3 UR4, UPT, UPT, UR46, 0xe0, URZ ;  /* 0x000000e02e047890 */ /* 0x000fe2000fffe0ff */
[----:B------:R-:W-:-:S08]  /*45a0*/  UMOV UR37, UR42 ;  /* 0x0000002a00257c82 */ /* 0x000fd00008000000 */
[----:B------:R4:W-:Y:S01]  /*45b0*/  UTCBAR.2CTA.MULTICAST [UR4], URZ, UR65 ;  /* 0x000000ff040073e9 */ /* 0x0009e20008200841 */
[----:B------:R-:W-:Y:S02]  /*45c0*/  NOP ;  /* 0x0000000000007918 */ /* 0x000fe40000000000 */
.L_x_76:
[----:B----4-:R-:W-:Y:S01]  /*45d0*/  UIADD3 UR4, UPT, UPT, UR47, 0x1, URZ ;  /* 0x000000012f047890 */ /* 0x010fe2000fffe0ff */
[----:B------:R-:W-:-:S03]  /*45e0*/  ISETP.NE.AND P0, PT, R8, 0x2, PT ;  /* 0x000000020800780c */ /* 0x000fc60003f05270 */
[----:B------:R-:W-:Y:S01]  /*45f0*/  UISETP.NE.AND UP0, UPT, UR4, 0x4, UPT ;  /* 0x000000040400788c */ /* 0x000fe2000bf05270 */
[----:B-12---:R-:W-:Y:S02]  /*4600*/  SEL R0, RZ, 0x1, P0 ;  /* 0x00000001ff007807 */ /* 0x006fe40000000000 */
[----:B------:R-:W-:Y:S01]  /*4610*/  SEL R8, R8, RZ, P0 ;  /* 0x000000ff08087207 */ /* 0x000fe20000000000 */
[----:B------:R-:W-:Y:S01]  /*4620*/  USEL UR5, URZ, 0x1, UP0 ;  /* 0x00000001ff057887 */ /* 0x000fe20008000000 */
[----:B------:R-:W-:Y:S01]  /*4630*/  LOP3.LUT R3, R3, R0, RZ, 0x3c, !PT ;  /* 0x0000000003037212 */ /* 0x000fe200078e3cff */
[----:B------:R-:W-:-:S04]  /*4640*/  USEL UR47, UR4, URZ, UP0 ;  /* 0x000000ff042f7287 */ /* 0x000fc80008000000 */
[----:B------:R-:W-:Y:S01]  /*4650*/  LOP3.LUT R9, R9, UR5, RZ, 0x3c, !PT ;  /* 0x0000000509097c12 */ /* 0x000fe2000f8e3cff */
[----:B------:R-:W-:Y:S07]  /*4660*/  @P1 BRA `(.L_x_82) ;  /* 0xfffffff800381947 */ /* 0x000fee000383ffff */
[----:B------:R-:W1:Y:S01]  /*4670*/  S2UR UR8, SR_CgaCtaId ;  /* 0x00000000000879c3 */ /* 0x000e620000008800 */
[----:B------:R-:W-:Y:S01]  /*4680*/  ELECT P0, URZ, PT ;  /* 0x0000000000ff782f */ /* 0x000fe20003800000 */
[----:B------:R-:W-:Y:S01]  /*4690*/  HFMA2 R0, -RZ, RZ, 0, 5.9604644775390625e-08 ;  /* 0x00000001ff007431 */ /* 0x000fe200000001ff */
[----:B------:R-:W-:-:S05]  /*46a0*/  UMOV UR4, 0x40 ;  /* 0x0000004000047882 */ /* 0x000fca0000000000 */
[----:B------:R-:W-:Y:S01]  /*46b0*/  UVIRTCOUNT.DEALLOC.SMPOOL 0x80 ;  /* 0x000000800000784c */ /* 0x000fe20000000000 */
[----:B------:R-:W-:Y:S02]  /*46c0*/  UISETP.NE.AND UP1, UPT, UR68, URZ, UPT ;  /* 0x000000ff4400728c */ /* 0x000fe4000bf25270 */
[----:B-1----:R-:W-:-:S09]  /*46d0*/  ULEA UR8, UR8, UR4, 0x18 ;  /* 0x0000000408087291 */ /* 0x002fd2000f8ec0ff */
[----:B------:R1:W-:Y:S01]  /*46e0*/  @P0 STS.U8 [UR8+0x1c], R0 ;  /* 0x00001c00ff000988 */ /* 0x0003e20008000008 */
[----:B------:R-:W-:Y:S05]  /*46f0*/  BRA.U UP1, `(.L_x_83) ;  /* 0x0000000101a07547 */ /* 0x000fea000b800000 */
[----:B------:R-:W-:Y:S01]  /*4700*/  UIADD3 UR7, UPT, UPT, UR41, 0x100, URZ ;  /* 0x0000010029077890 */ /* 0x000fe2000fffe0ff */
[----:B------:R-:W-:-:S03]  /*4710*/  SHF.L.U32 R3, R9, 0x1f, RZ ;  /* 0x0000001f09037819 */ /* 0x000fc600000006ff */
[----:B------:R-:W-:-:S09]  /*4720*/  ULEA UR4, UR47, UR7, 0x3 ;  /* 0x000000072f047291 */ /* 0x000fd2000f8e18ff */
[----:B------:R-:W2:Y:S02]  /*4730*/  SYNCS.PHASECHK.TRANS64.TRYWAIT P0, [UR4], R3 ;  /* 0x00000003ff0075a7 */ /* 0x000ea40008001104 */
[----:B--2---:R-:W-:Y:S05]  /*4740*/  @!P0 BRA `(.L_x_84) ;  /* 0x0000004400248947 */ /* 0x004fea0003800000 */
.L_x_172:
        /* <DEDUP_REMOVED lines=9> */
.L_x_174:
        /* <DEDUP_REMOVED lines=9> */
.L_x_176:
[----:B------:R-:W-:-:S04]  /*4870*/  UIADD3 UR4, UPT, UPT, UR4, 0x1, URZ ;  /* 0x0000000104047890 */ /* 0x000fc8000fffe0ff */
[----:B------:R-:W-:-:S04]  /*4880*/  UISETP.NE.AND UP0, UPT, UR4, 0x4, UPT ;  /* 0x000000040400788c */ /* 0x000fc8000bf05270 */
[----:B------:R-:W-:Y:S02]  /*4890*/  USEL UR5, URZ, 0x1, UP0 ;  /* 0x00000001ff057887 */ /* 0x000fe40008000000 */
[----:B------:R-:W-:-:S04]  /*48a0*/  USEL UR4, UR4, URZ, UP0 ;  /* 0x000000ff04047287 */ /* 0x000fc80008000000 */
[----:B------:R-:W-:Y:S01]  /*48b0*/  ULEA UR4, UR4, UR7, 0x3 ;  /* 0x0000000704047291 */ /* 0x000fe2000f8e18ff */
[----:B-1----:R-:W-:-:S04]  /*48c0*/  LOP3.LUT R3, R2, UR5, RZ, 0x3c, !PT ;  /* 0x0000000502037c12 */ /* 0x002fc8000f8e3cff */
[----:B------:R-:W-:Y:S01]  /*48d0*/  SHF.L.U32 R3, R3, 0x1f, RZ ;  /* 0x0000001f03037819 */ /* 0x000fe200000006ff */
[----:B------:R-:W-:-:S04]  /*48e0*/  IMAD.U32 R0, RZ, RZ, UR4 ;  /* 0x00000004ff007e24 */ /* 0x000fc8000f8e00ff */
[----:B------:R1:W2:Y:S03]  /*48f0*/  SYNCS.PHASECHK.TRANS64.TRYWAIT P0, [R0+URZ], R3 ;  /* 0x00000003000075a7 */ /* 0x0002a600080011ff */
[----:B--2---:R-:W-:Y:S05]  /*4900*/  @!P0 NANOSLEEP.SYNCS 0x989680 ;  /* 0x009896800000895d */ /* 0x004fea0003900000 */
[----:B------:R-:W2:Y:S02]  /*4910*/  @!P0 SYNCS.PHASECHK.TRANS64 P0, [R0+URZ], R3 ;  /* 0x00000003000085a7 */ /* 0x000ea400080010ff */
[----:B--2---:R-:W-:Y:S05]  /*4920*/  @P0 BRA `(.L_x_87) ;  /* 0x0000000000200947 */ /* 0x004fea0003800000 */
.L_x_88:
[----:B--2---:R2:W4:Y:S02]  /*4930*/  SYNCS.PHASECHK.TRANS64.TRYWAIT P0, [R0+URZ], R3 ;  /* 0x00000003000075a7 */ /* 0x00452400080011ff */
[----:B----4-:R-:W-:Y:S05]  /*4940*/  @!P0 NANOSLEEP.SYNCS 0x989680 ;  /* 0x009896800000895d */ /* 0x010fea0003900000 */
[----:B------:R-:W4:Y:S02]  /*4950*/  @!P0 SYNCS.PHASECHK.TRANS64 P0, [R0+URZ], R3 ;  /* 0x00000003000085a7 */ /* 0x000f2400080010ff */
[----:B----4-:R-:W-:Y:S05]  /*4960*/  @!P0 BRA `(.L_x_88) ;  /* 0xfffffffc00f08947 */ /* 0x010fea000383ffff */
[----:B------:R-:W-:Y:S05]  /*4970*/  BRA `(.L_x_87) ;  /* 0x00000000000c7947 */ /* 0x000fea0003800000 */
.L_x_83:
[----:B------:R-:W-:-:S04]  /*4980*/  UIADD3 UR4, UPT, UPT, UR41, 0x140, URZ ;  /* 0x0000014029047890 */ /* 0x000fc8000fffe0ff */
[----:B------:R-:W-:-:S09]  /*4990*/  UPRMT UR4, UR69, 0x654, UR4 ;  /* 0x0000065445047896 */ /* 0x000fd20008000004 */
[----:B------:R-:W-:Y:S03]  /*49a0*/  SYNCS.ARRIVE.TRANS64.RED.A1T0 RZ, [UR4], RZ ;  /* 0x000000ffffff79a7 */ /* 0x000fe60008100404 */
.L_x_87:
[----:B-12---:R-:W-:Y:S01]  /*49b0*/  SHF.L.U32 R3, RZ, 0x1f, RZ ;  /* 0x0000001fff037819 */ /* 0x006fe200000006ff */
[----:B------:R-:W-:Y:S01]  /*49c0*/  UIADD3 UR4, UPT, UPT, UR41, 0x140, URZ ;  /* 0x0000014029047890 */ /* 0x000fe2000fffe0ff */
[----:B------:R-:W-:Y:S02]  /*49d0*/  PLOP3.LUT P0, PT, PT, PT, UP1, 0x80, 0x8 ;  /* 0x000000000008781c */ /* 0x000fe40003f0f018 */
[----:B------:R-:W1:Y:S02]  /*49e0*/  SYNCS.PHASECHK.TRANS64.TRYWAIT P1, [UR41+0x140], R3 ;  /* 0x00014003ff0075a7 */ /* 0x000e640008021129 */
[----:B-1----:R-:W-:Y:S09]  /*49f0*/  @!P1 BRA `(.L_x_89) ;  /* 0x0000004000c09947 */ /* 0x002ff20003800000 */
.L_x_178:
[----:B------:R-:W-:Y:S01]  /*4a00*/  @!UP1 UPRMT UR4, UR69, 0x654, UR4 ;  /* 0x0000065445049896 */ /* 0x000fe20008000004 */
[----:B------:R-:W-:Y:S01]  /*4a10*/  UMOV UR5, 0xffff ;  /* 0x0000ffff00057882 */ /* 0x000fe20000000000 */
[----:B------:R-:W-:-:S07]  /*4a20*/  UMOV UR6, 0x1 ;  /* 0x0000000100067882 */ /* 0x000fce0000000000 */
[----:B------:R-:W-:Y:S01]  /*4a30*/  @!P0 SYNCS.ARRIVE.TRANS64.RED.A1T0 RZ, [UR4], RZ ;  /* 0x000000ffffff89a7 */ /* 0x000fe20008100404 */
[----:B------:R-:W-:Y:S01]  /*4a40*/  NOP ;  /* 0x0000000000007918 */ /* 0x000fe20000000000 */
[----:B-1----:R-:W1:Y:S01]  /*4a50*/  LDS R0, [UR8+0x14] ;  /* 0x00001408ff007984 */ /* 0x002e620008000800 */
[----:B------:R-:W-:-:S04]  /*4a60*/  ULOP3.LUT UR4, UR67, 0xffff, URZ, 0xc0, !UPT ;  /* 0x0000ffff43047892 */ /* 0x000fc8000f8ec0ff */
[----:B------:R-:W-:-:S04]  /*4a70*/  USHF.R.U32.HI UR4, URZ, 0x5, UR4 ;  /* 0x00000005ff047899 */ /* 0x000fc80008011604 */
[----:B------:R-:W-:Y:S02]  /*4a80*/  USHF.L.U32 UR5, UR5, UR4, URZ ;  /* 0x0000000405057299 */ /* 0x000fe400080006ff */
[----:B------:R-:W-:-:S04]  /*4a90*/  USHF.L.U32 UR4, UR6, UR4, URZ ;  /* 0x0000000406047299 */ /* 0x000fc800080006ff */
[----:B-1----:R-:W-:-:S04]  /*4aa0*/  LOP3.LUT R0, R0, UR5, RZ, 0xc0, !PT ;  /* 0x0000000500007c12 */ /* 0x002fc8000f8ec0ff */
[----:B------:R-:W-:-:S13]  /*4ab0*/  ISETP.NE.AND P0, PT, R0, UR5, PT ;  /* 0x0000000500007c0c */ /* 0x000fda000bf05270 */
[----:B------:R-:W-:Y:S05]  /*4ac0*/  @P0 BRA `(.L_x_90) ;  /* 0x0000000000580947 */ /* 0x000fea0003800000 */
[----:B------:R-:W1:Y:S02]  /*4ad0*/  LDS R0, [UR8+0x18] ;  /* 0x00001808ff007984 */ /* 0x000e640008000800 */
[----:B-1----:R-:W-:-:S04]  /*4ae0*/  LOP3.LUT R0, R0, UR4, RZ, 0xc0, !PT ;  /* 0x0000000400007c12 */ /* 0x002fc8000f8ec0ff */
[----:B------:R-:W-:-:S13]  /*4af0*/  ISETP.NE.AND P0, PT, R0, UR4, PT ;  /* 0x0000000400007c0c */ /* 0x000fda000bf05270 */
[----:B------:R-:W-:Y:S05]  /*4b00*/  @P0 BRA `(.L_x_91) ;  /* 0x00000000003c0947 */ /* 0x000fea0003800000 */
[----:B------:R-:W1:Y:S01]  /*4b10*/  S2R R2, SR_LANEID ;  /* 0x0000000000027919 */ /* 0x000e620000000000 */
[----:B------:R-:W-:Y:S01]  /*4b20*/  ULOP3.LUT UR5, URZ, UR5, URZ, 0x33, !UPT ;  /* 0x00000005ff057292 */ /* 0x000fe2000f8e33ff */
[----:B------:R-:W-:Y:S01]  /*4b30*/  LOP3.LUT R4, RZ, UR4, RZ, 0x33, !PT ;  /* 0x00000004ff047c12 */ /* 0x000fe2000f8e33ff */
[----:B------:R-:W-:Y:S02]  /*4b40*/  VOTEU.ANY UR4, UPT, PT ;  /* 0x0000000000047886 */ /* 0x000fe400038e0100 */
[----:B------:R-:W-:Y:S01]  /*4b50*/  UFLO.U32 UR4, UR4 ;  /* 0x00000004000472bd */ /* 0x000fe200080e0000 */
[----:B------:R-:W2:Y:S01]  /*4b60*/  REDUX UR6, R4 ;  /* 0x00000000040673c4 */ /* 0x000ea20000000000 */
[----:B------:R-:W-:-:S06]  /*4b70*/  IMAD.U32 R0, RZ, RZ, UR5 ;  /* 0x00000005ff007e24 */ /* 0x000fcc000f8e00ff */
[----:B------:R4:W-:Y:S01]  /*4b80*/  UTCATOMSWS.AND URZ, UR5 ;  /* 0x0000000500ff79e3 */ /* 0x0009e20008000000 */
[----:B------:R-:W3:Y:S01]  /*4b90*/  REDUX UR7, R0 ;  /* 0x00000000000773c4 */ /* 0x000ee20000000000 */
[----:B-1----:R-:W-:Y:S01]  /*4ba0*/  ISETP.EQ.U32.AND P0, PT, R2, UR4, PT ;  /* 0x0000000402007c0c */ /* 0x002fe2000bf02070 */
[----:B--2---:R-:W-:Y:S01]  /*4bb0*/  IMAD.U32 R2, RZ, RZ, UR6 ;  /* 0x00000006ff027e24 */ /* 0x004fe2000f8e00ff */
[----:B---3--:R-:W-:-:S11]  /*4bc0*/  MOV R3, UR7 ;  /* 0x0000000700037c02 */ /* 0x008fd60008000f00 */
[----:B------:R4:W-:Y:S04]  /*4bd0*/  @P0 ATOMS.AND RZ, [UR8+0x14], R3 ;  /* 0x00001403ffff098c */ /* 0x0009e8000a800008 */
[----:B------:R4:W-:Y:S01]  /*4be0*/  @P0 ATOMS.AND RZ, [UR8+0x18], R2 ;  /* 0x00001802ffff098c */ /* 0x0009e2000a800008 */
[----:B------:R-:W-:Y:S05]  /*4bf0*/  BRA `(.L_x_92) ;  /* 0x0000000000147947 */ /* 0x000fea0003800000 */
.L_x_91:
[----:B------:R-:W-:Y:S02]  /*4c00*/  MOV R2, 0x4c20 ;  /* 0x00004c2000027802 */ /* 0x000fe40000000f00 */
[----:B---3-5:R-:W-:Y:S05]  /*4c10*/  CALL.REL.NOINC `($__internal_0_$__cuda_sm10x_tcgen05_guardrail_trap_col_being_dealloced_not_returned_by_alloc) ;  /* 0x00000044002c7944 */ /* 0x028fea0003c00000 */
[----:B------:R-:W-:Y:S05]  /*4c20*/  BRA `(.L_x_92) ;  /* 0x0000000000087947 */ /* 0x000fea0003800000 */
.L_x_90:
[----:B------:R-:W-:Y:S02]  /*4c30*/  MOV R2, 0x4c50 ;  /* 0x00004c5000027802 */ /* 0x000fe40000000f00 */
[----:B---3-5:R-:W-:Y:S05]  /*4c40*/  CALL.REL.NOINC `($__internal_2_$__cuda_sm10x_tcgen05_guardrail_trap_unallocated_columns_being_dealloced) ;  /* 0x0000004400387944 */ /* 0x028fea0003c00000 */
.L_x_92:
[----:B------:R-:W-:Y:S01]  /*4c50*/  NOP ;  /* 0x0000000000007918 */ /* 0x000fe20000000000 */
[----:B----4-:R-:W-:Y:S05]  /*4c60*/  EXIT ;  /* 0x000000000000794d */ /* 0x010fea0003800000 */
.L_x_63:
[----:B------:R-:W-:-:S09]  /*4c70*/  UISETP.NE.OR UP0, UPT, UR22, 0x3, !UP5 ;  /* 0x000000031600788c */ /* 0x000fd2000ef05670 */
[----:B------:R-:W-:Y:S05]  /*4c80*/  BRA.U UP0, `(.L_x_93) ;  /* 0x00000011002c7547 */ /* 0x000fea000b800000 */
[----:B------:R-:W2:Y:S01]  /*4c90*/  LDCU UR37, c[0x0][0x370] ;  /* 0x00006e00ff2577ac */ /* 0x000ea20008000800 */
[----:B------:R-:W3:Y:S01]  /*4ca0*/  LDC.64 R16, c[0x0][0x348] ;  /* 0x0000d200ff107b82 */ /* 0x000ee20000000a00 */
[----:B------:R-:W-:Y:S02]  /*4cb0*/  HFMA2 R13, -RZ, RZ, 0, 0 ;  /* 0x00000000ff0d7431 */ /* 0x000fe400000001ff */
[----:B------:R-:W-:Y:S01]  /*4cc0*/  IMAD.MOV.U32 R15, RZ, RZ, 0x1 ;  /* 0x00000001ff0f7424 */ /* 0x000fe200078e00ff */
[----:B------:R-:W2:Y:S01]  /*4cd0*/  LDCU.128 UR32, c[0x0][0xb10] ;  /* 0x00016200ff2077ac */ /* 0x000ea20008000c00 */
[----:B------:R-:W-:Y:S01]  /*4ce0*/  IMAD.MOV.U32 R14, RZ, RZ, RZ ;  /* 0x000000ffff0e7224 */ /* 0x000fe200078e00ff */
[----:B------:R-:W-:Y:S01]  /*4cf0*/  MOV R7, 0x1000 ;  /* 0x0000100000077802 */ /* 0x000fe20000000f00 */
[----:B------:R-:W4:Y:S01]  /*4d00*/  LDCU UR31, c[0x0][0x374] ;  /* 0x00006e80ff1f77ac */ /* 0x000f220008000800 */
[----:B------:R-:W1:Y:S01]  /*4d10*/  LDC.64 R2, c[0x0][0x888] ;  /* 0x00022200ff027b82 */ /* 0x000e620000000a00 */
[----:B------:R-:W4:Y:S01]  /*4d20*/  LDCU UR15, c[0x0][0xb0c] ;  /* 0x00016180ff0f77ac */ /* 0x000f220008000800 */
[----:B------:R-:W4:Y:S06]  /*4d30*/  LDCU UR40, c[0x0][0xb20] ;  /* 0x00016400ff2877ac */ /* 0x000f2c0008000800 */
[----:B------:R-:W1:Y:S01]  /*4d40*/  LDC.64 R4, c[0x0][0x890] ;  /* 0x00022400ff047b82 */ /* 0x000e620000000a00 */
[----:B------:R-:W3:Y:S01]  /*4d50*/  LDCU UR4, c[0x0][0xb30] ;  /* 0x00016600ff0477ac */ /* 0x000ee20008000800 */
[----:B--2---:R-:W-:-:S02]  /*4d60*/  UIMAD.WIDE.U32 UR6, UR37, UR32, URZ ;  /* 0x00000020250672a5 */ /* 0x004fc4000f8e00ff */
[----:B----4-:R-:W-:Y:S01]  /*4d70*/  UIMAD.WIDE.U32 UR8, UR31, UR35, URZ ;  /* 0x000000231f0872a5 */ /* 0x010fe2000f8e00ff */
[----:B------:R-:W-:Y:S01]  /*4d80*/  UMOV UR29, 0x400 ;  /* 0x00000400001d7882 */ /* 0x000fe20000000000 */
[----:B------:R-:W-:-:S03]  /*4d90*/  UPLOP3.LUT UP3, UPT, UPT, UPT, UPT, 0x40, 0x4 ;  /* 0x000000000004789c */ /* 0x000fc60003f6e870 */
[----:B------:R-:W-:Y:S01]  /*4da0*/  UMOV UR6, UR7 ;  /* 0x0000000700067c82 */ /* 0x000fe20008000000 */
[----:B------:R-:W-:Y:S01]  /*4db0*/  UISETP.GE.AND UP0, UPT, UR42, 0x1, UPT ;  /* 0x000000012a00788c */ /* 0x000fe2000bf06270 */
[----:B------:R-:W-:Y:S01]  /*4dc0*/  UMOV UR38, UR9 ;  /* 0x0000000900267c82 */ /* 0x000fe20008000000 */
[----:B------:R-:W-:Y:S01]  /*4dd0*/  UISETP.NE.AND UP4, UPT, UR42, 0x1, UPT ;  /* 0x000000012a00788c */ /* 0x000fe2000bf85270 */
[----:B------:R-:W2:Y:S01]  /*4de0*/  LDCU.64 UR22, c[0x0][0xb28] ;  /* 0x00016500ff1677ac */ /* 0x000ea20008000a00 */
[----:B------:R-:W-:Y:S02]  /*4df0*/  ULEA UR29, UR55, UR29, 0x18 ;  /* 0x0000001d371d7291 */ /* 0x000fe4000f8ec0ff */
[----:B------:R-:W-:Y:S02]  /*4e00*/  UISETP.NE.AND UP6, UPT, UR15, 0x1, UPT ;  /* 0x000000010f00788c */ /* 0x000fe4000bfc5270 */
[----:B------:R-:W-:Y:S02]  /*4e10*/  UISETP.NE.AND UP5, UPT, UR34, 0x1, UPT ;  /* 0x000000012200788c */ /* 0x000fe4000bfa5270 */
[----:B------:R-:W-:-:S02]  /*4e20*/  USHF.R.U32.HI UR39, URZ, UR33, UR6 ;  /* 0x00000021ff277299 */ /* 0x000fc40008011606 */
[----:B------:R-:W-:Y:S02]  /*4e30*/  USHF.R.U32.HI UR38, URZ, UR40, UR38 ;  /* 0x00000028ff267299 */ /* 0x000fe40008011626 */
[----:B---3--:R-:W-:Y:S01]  /*4e40*/  UISETP.NE.AND UP2, UPT, UR4, 0x1, UPT ;  /* 0x000000010400788c */ /* 0x008fe2000bf45270 */
[----:B------:R-:W-:-:S10]  /*4e50*/  UMOV UR12, URZ ;  /* 0x000000ff000c7c82 */ /* 0x000fd40008000000 */
.L_x_102:
[C---:B------:R-:W-:Y:S02]  /*4e60*/  LEA R12, R14.reuse, UR29, 0x3 ;  /* 0x0000001d0e0c7c11 */ /* 0x040fe4000f8e18ff */
[----:B------:R-:W-:Y:S02]  /*4e70*/  SHF.L.U32 R9, R13, 0x1f, RZ ;  /* 0x0000001f0d097819 */ /* 0x000fe400000006ff */
[----:B------:R-:W-:Y:S02]  /*4e80*/  LEA R10, R14, UR29, 0x4 ;  /* 0x0000001d0e0a7c11 */ /* 0x000fe4000f8e20ff */
[----:B------:R-:W3:Y:S02]  /*4e90*/  SYNCS.PHASECHK.TRANS64.TRYWAIT P0, [R12+URZ+0xc0], R9 ;  /* 0x0000c0090c0075a7 */ /* 0x000ee400080011ff */
[----:B---34-:R-:W-:Y:S05]  /*4ea0*/  @!P0 BRA `(.L_x_94) ;  /* 0x0000003c00ac8947 */ /* 0x018fea0003800000 */
.L_x_179:
[----:B---3--:R-:W3:Y:S01]  /*4eb0*/  LDS.128 R8, [R10+0x150] ;  /* 0x000150000a087984 */ /* 0x008ee20000000c00 */
[----:B------:R-:W-:Y:S01]  /*4ec0*/  UISETP.GE.AND UP0, UPT, UR42, 0x1, UPT ;  /* 0x000000012a00788c */ /* 0x000fe2000bf06270 */
[----:B------:R-:W-:Y:S01]  /*4ed0*/  @!PT LDS RZ, [RZ] ;  /* 0x00000000fffff984 */ /* 0x000fe20000000800 */
[----:B------:R-:W-:Y:S01]  /*4ee0*/  @!PT LDS RZ, [RZ] ;  /* 0x00000000fffff984 */ /* 0x000fe20000000800 */
[----:B------:R-:W-:Y:S01]  /*4ef0*/  @!PT LDS RZ, [RZ] ;  /* 0x00000000fffff984 */ /* 0x000fe20000000800 */
[----:B------:R-:W-:Y:S01]  /*4f00*/  @!PT LDS RZ, [RZ] ;  /* 0x00000000fffff984 */ /* 0x000fe20000000800 */
[----:B------:R4:W-:Y:S06]  /*4f10*/  MEMBAR.ALL.CTA ;  /* 0x0000000000007992 */ /* 0x0009ec0000008000 */
[----:B----4-:R-:W4:Y:S01]  /*4f20*/  FENCE.VIEW.ASYNC.S ;  /* 0x00000000000073c6 */ /* 0x010f220000000000 */
[----:B---3--:R-:W-:Y:S11]  /*4f30*/  LOP3.LUT P0, RZ, R10, 0x1, RZ, 0xc0, !PT ;  /* 0x000000010aff7812 */ /* 0x008ff6000780c0ff */
[----:B------:R-:W-:Y:S02]  /*4f40*/  @!UPT UIADD3 URZ, UPT, UPT, URZ, URZ, URZ ;  /* 0x000000fffffff290 */ /* 0x000fe4000fffe0ff */
[----:B----4-:R-:W-:Y:S01]  /*4f50*/  VOTEU.ANY UP1, P0 ;  /* 0x0000000000ff7886 */ /* 0x010fe20000020100 */
[----:B------:R-:W-:Y:S11]  /*4f60*/  PLOP3.LUT P0, PT, PT, PT, UP1, 0x80, 0x8 ;  /* 0x000000000008781c */ /* 0x000ff60003f0f018 */
[----:B------:R-:W-:Y:S02]  /*4f70*/  @!UPT UIADD3 URZ, UPT, UPT, URZ, URZ, URZ ;  /* 0x000000fffffff290 */ /* 0x000fe4000fffe0ff */
[----:B------:R-:W-:Y:S02]  /*4f80*/  @P0 SHF.R.U32.HI R0, RZ, 0x10, R9 ;  /* 0x00000010ff000819 */ /* 0x000fe40000011609 */
[----:B------:R-:W-:Y:S02]  /*4f90*/  @P0 MOV R6, R8 ;  /* 0x0000000800060202 */ /* 0x000fe40000000f00 */
[----:B------:R-:W-:Y:S01]  /*4fa0*/  @P0 R2UR UR4, R0 ;  /* 0x00000000000402ca */ /* 0x000fe200000e0000 */
[----:B------:R-:W-:Y:S01]  /*4fb0*/  VIADD R0, R12, 0xd0 ;  /* 0x000000d00c007836 */ /* 0x000fe20000000000 */
[----:B------:R-:W-:Y:S02]  /*4fc0*/  @P0 LOP3.LUT R8, R9, 0xffff, RZ, 0xc0, !PT ;  /* 0x0000ffff09080812 */ /* 0x000fe400078ec0ff */
[----:B------:R-:W-:Y:S02]  /*4fd0*/  @P0 R2UR UR6, R6 ;  /* 0x00000000060602ca */ /* 0x000fe400000e0000 */
[----:B------:R-:W-:Y:S02]  /*4fe0*/  PRMT R0, RZ, 0x654, R0 ;  /* 0x00000654ff007816 */ /* 0x000fe40000000000 */
[----:B------:R-:W-:Y:S02]  /*4ff0*/  @P0 R2UR UR5, R8 ;  /* 0x00000000080502ca */ /* 0x000fe400000e0000 */
[----:B------:R3:W-:Y:S03]  /*5000*/  SYNCS.ARRIVE.TRANS64.RED.A1T0 RZ, [R0+URZ], RZ ;  /* 0x000000ff00ff79a7 */ /* 0x0007e600081004ff */
[----:B------:R-:W-:Y:S04]  /*5010*/  @UP1 UMOV UR30, UR4 ;  /* 0x00000004001e1c82 */ /* 0x000fe80008000000 */
[----:B------:R-:W-:Y:S04]  /*5020*/  @UP1 UMOV UR14, UR6 ;  /* 0x00000006000e1c82 */ /* 0x000fe80008000000 */
[----:B------:R-:W-:Y:S01]  /*5030*/  @UP1 UMOV UR13, UR5 ;  /* 0x00000005000d1c82 */ /* 0x000fe20008000000 */
[----:B------:R-:W-:Y:S05]  /*5040*/  BRA.U !UP0, `(.L_x_95) ;  /* 0x0000000108a47547 */ /* 0x000fea000b800000 */
[----:B------:R-:W-:Y:S02]  /*5050*/  UIMAD.WIDE.U32 UR8, UR13, UR35, URZ ;  /* 0x000000230d0872a5 */ /* 0x000fe4000f8e00ff */
[----:B------:R-:W-:Y:S02]  /*5060*/  UIMAD.WIDE.U32 UR10, UR14, UR32, URZ ;  /* 0x000000200e0a72a5 */ /* 0x000fe4000f8e00ff */
[----:B------:R-:W-:Y:S02]  /*5070*/  USEL UR4, UR31, UR38, !UP5 ;  /* 0x000000261f047287 */ /* 0x000fe4000e800000 */
[----:B------:R-:W-:Y:S02]  /*5080*/  USEL UR7, UR37, UR39, !UP6 ;  /* 0x0000002725077287 */ /* 0x000fe4000f000000 */
[----:B--2---:R-:W-:Y:S02]  /*5090*/  UIMAD.WIDE.U32 UR16, UR4, UR22, URZ ;  /* 0x00000016041072a5 */ /* 0x004fe4000f8e00ff */
[----:B------:R-:W-:Y:S01]  /*50a0*/  UIMAD.WIDE.U32 UR18, UR7, UR22, URZ ;  /* 0x00000016071272a5 */ /* 0x000fe2000f8e00ff */
[----:B------:R-:W-:Y:S02]  /*50b0*/  UMOV UR5, UR9 ;  /* 0x0000000900057c82 */ /* 0x000fe40008000000 */
[----:B------:R-:W-:Y:S03]  /*50c0*/  USHF.R.U32.HI UR6, URZ, UR40, UR5 ;  /* 0x00000028ff067299 */ /* 0x000fe60008011605 */
[----:B------:R-:W-:Y:S01]  /*50d0*/  UMOV UR5, UR11 ;  /* 0x0000000b00057c82 */ /* 0x000fe20008000000 */
[----:B------:R-:W-:Y:S02]  /*50e0*/  USEL UR6, UR13, UR6, !UP5 ;  /* 0x000000060d067287 */ /* 0x000fe4000e800000 */
[----:B------:R-:W-:Y:S02]  /*50f0*/  USHF.R.U32.HI UR8, URZ, UR33, UR5 ;  /* 0x00000021ff087299 */ /* 0x000fe40008011605 */
[----:B------:R-:W-:Y:S01]  /*5100*/  UIMAD.WIDE.U32 UR10, UR6, UR22, URZ ;  /* 0x00000016060a72a5 */ /* 0x000fe2000f8e00ff */
[----:B------:R-:W-:Y:S02]  /*5110*/  UMOV UR5, UR17 ;  /* 0x0000001100057c82 */ /* 0x000fe40008000000 */
[----:B------:R-:W-:Y:S03]  /*5120*/  @UP4 USHF.R.U32.HI UR4, URZ, UR23, UR5 ;  /* 0x00000017ff044299 */ /* 0x000fe60008011605 */
[----:B------:R-:W-:Y:S01]  /*5130*/  UMOV UR5, UR19 ;  /* 0x0000001300057c82 */ /* 0x000fe20008000000 */
[----:B------:R-:W-:Y:S02]  /*5140*/  UIMAD UR4, UR42, UR4, URZ ;  /* 0x000000042a0472a4 */ /* 0x000fe4000f8e02ff */
[----:B------:R-:W-:Y:S02]  /*5150*/  @UP4 USHF.R.U32.HI UR7, URZ, UR23, UR5 ;  /* 0x00000017ff074299 */ /* 0x000fe40008011605 */
[----:B------:R-:W-:Y:S02]  /*5160*/  USEL UR5, UR14, UR8, !UP6 ;  /* 0x000000080e057287 */ /* 0x000fe4000f000000 */
[----:B------:R-:W-:Y:S02]  /*5170*/  UIMAD UR8, UR42, UR7, URZ ;  /* 0x000000072a0872a4 */ /* 0x000fe4000f8e02ff */
[----:B------:R-:W-:Y:S03]  /*5180*/  UISETP.GE.AND UP0, UPT, UR6, UR4, UPT ;  /* 0x000000040600728c */ /* 0x000fe6000bf06270 */
[----:B------:R-:W-:Y:S01]  /*5190*/  UMOV UR4, UR11 ;  /* 0x0000000b00047c82 */ /* 0x000fe20008000000 */
[----:B------:R-:W-:Y:S02]  /*51a0*/  UISETP.GE.OR UP0, UPT, UR5, UR8, UP0 ;  /* 0x000000080500728c */ /* 0x000fe40008706670 */
[----:B------:R-:W-:Y:S02]  /*51b0*/  USHF.R.U32.HI UR4, URZ, UR23, UR4 ;  /* 0x00000017ff047299 */ /* 0x000fe40008011604 */
[----:B------:R-:W-:Y:S02]  /*51c0*/  UIMAD.WIDE.U32 UR8, UR5, UR22, URZ ;  /* 0x00000016050872a5 */ /* 0x000fe4000f8e00ff */
[----:B------:R-:W-:Y:S04]  /*51d0*/  USEL UR10, UR6, UR4, !UP4 ;  /* 0x00000004060a7287 */ /* 0x000fe8000e000000 */
[----:B------:R-:W-:Y:S01]  /*51e0*/  UIADD3 UR11, UPT, UPT, -UR10, URZ, URZ ;  /* 0x000000ff0a0b7290 */ /* 0x000fe2000fffe1ff */
[----:B------:R-:W-:Y:S02]  /*51f0*/  @!UP0 UMOV UR4, UR9 ;  /* 0x0000000900048c82 */ /* 0x000fe40008000000 */
[----:B------:R-:W-:Y:S02]  /*5200*/  @!UP0 USHF.R.U32.HI UR4, URZ, UR23, UR4 ;  /* 0x00000017ff048299 */ /* 0x000fe40008011604 */
[----:B------:R-:W-:Y:S02]  /*5210*/  UIMAD UR8, UR42, UR11, UR6 ;  /* 0x0000000b2a0872a4 */ /* 0x000fe4000f8e0206 */
[----:B------:R-:W-:Y:S04]  /*5220*/  @!UP0 USEL UR4, UR5, UR4, !UP4 ;  /* 0x0000000405048287 */ /* 0x000fe8000e000000 */
[----:B------:R-:W-:Y:S02]  /*5230*/  @!UP0 UIMAD UR7, UR7, UR8, UR4 ;  /* 0x00000008070782a4 */ /* 0x000fe4000f8e0204 */
[----:B------:R-:W-:Y:S02]  /*5240*/  @!UP0 UIADD3 UR9, UPT, UPT, UR10, -UR4, URZ ;  /* 0x800000040a098290 */ /* 0x000fe4000fffe0ff */
[----:B------:R-:W-:Y:S02]  /*5250*/  UIADD3 UR8, UPT, UPT, -UR6, URZ, URZ ;  /* 0x000000ff06087290 */ /* 0x000fe4000fffe1ff */
[----:B------:R-:W-:Y:S02]  /*5260*/  UIADD3 UR4, UPT, UPT, -UR5, URZ, URZ ;  /* 0x000000ff05047290 */ /* 0x000fe4000fffe1ff */
[----:B------:R-:W-:Y:S03]  /*5270*/  @!UP0 UIMAD UR6, UR9, UR42, UR5 ;  /* 0x0000002a090682a4 */ /* 0x000fe6000f8e0205 */
[----:B------:R-:W-:Y:S01]  /*5280*/  @!UP0 UMOV UR5, UR7 ;  /* 0x0000000700058c82 */ /* 0x000fe20008000000 */
[----:B------:R-:W-:Y:S02]  /*5290*/  UIMAD UR7, UR15, UR4, UR14 ;  /* 0x000000040f0772a4 */ /* 0x000fe4000f8e020e */
[----:B------:R-:W-:Y:S02]  /*52a0*/  UIMAD UR4, UR34, UR8, UR13 ;  /* 0x00000008220472a4 */ /* 0x000fe4000f8e020d */
[----:B------:R-:W-:Y:S02]  /*52b0*/  UIMAD UR14, UR5, UR15, UR7 ;  /* 0x0000000f050e72a4 */ /* 0x000fe4000f8e0207 */
[----:B------:R-:W-:Y:S11]  /*52c0*/  UIMAD UR13, UR6, UR34, UR4 ;  /* 0x00000022060d72a4 */ /* 0x000ff6000f8e0204 */
[----:B------:R-:W-:Y:S01]  /*52d0*/  @!UPT UIADD3 URZ, UPT, UPT, URZ, URZ, URZ ;  /* 0x000000fffffff290 */ /* 0x000fe2000fffe0ff */
.L_x_95:
[----:B------:R-:W4:Y:S01]  /*52e0*/  @!UP2 LDCU.128 UR8, c[0x0][0xb10] ;  /* 0x00016200ff08a7ac */ /* 0x000f220008000c00 */
[C---:B-1----:R-:W-:Y:S02]  /*52f0*/  ISETP.NE.U32.AND P1, PT, R4.reuse, RZ, PT ;  /* 0x000000ff0400720c */ /* 0x042fe40003f25070 */
[----:B------:R-:W-:Y:S02]  /*5300*/  ISETP.NE.U32.AND P0, PT, R4, RZ, PT ;  /* 0x000000ff0400720c */ /* 0x000fe40003f05070 */
[C---:B------:R-:W-:Y:S02]  /*5310*/  ISETP.NE.AND.EX P1, PT, R5.reuse, RZ, PT, P1 ;  /* 0x000000ff0500720c */ /* 0x040fe40003f25310 */
[----:B------:R-:W-:Y:S01]  /*5320*/  ISETP.NE.AND.EX P0, PT, R5, RZ, PT, P0 ;  /* 0x000000ff0500720c */ /* 0x000fe20003f05300 */
[----:B------:R-:W1:Y:S01]  /*5330*/  @!UP2 LDCU UR5, c[0x0][0xb0c] ;  /* 0x00016180ff05a7ac */ /* 0x000e620008000800 */
[----:B------:R-:W-:Y:S02]  /*5340*/  USHF.L.U32 UR26, UR26, 0x6, URZ ;  /* 0x000000061a1a7899 */ /* 0x000fe400080006ff */
[----:B------:R-:W-:Y:S02]  /*5350*/  USHF.L.U32 UR27, UR20, 0x6, URZ ;  /* 0x00000006141b7899 */ /* 0x000fe400080006ff */
[----:B----4-:R-:W-:Y:S07]  /*5360*/  UIMAD.WIDE.U32 UR6, UR14, UR8, URZ ;  /* 0x000000080e0672a5 */ /* 0x010fee000f8e00ff */
[----:B------:R-:W-:Y:S01]  /*5370*/  @!UP2 UMOV UR4, UR7 ;  /* 0x000000070004ac82 */ /* 0x000fe20008000000 */
[----:B-1----:R-:W-:Y:S02]  /*5380*/  @!UP2 UISETP.NE.AND UP0, UPT, UR5, 0x1, UPT ;  /* 0x000000010500a88c */ /* 0x002fe4000bf05270 */
[----:B------:R-:W-:Y:S02]  /*5390*/  @!UP2 USHF.R.U32.HI UR4, URZ, UR9, UR4 ;  /* 0x00000009ff04a299 */ /* 0x000fe40008011604 */
[----:B------:R-:W-:Y:S02]  /*53a0*/  UIMAD.WIDE.U32 UR6, UR13, UR11, URZ ;  /* 0x0000000b0d0672a5 */ /* 0x000fe4000f8e00ff */
[----:B------:R-:W-:Y:S02]  /*53b0*/  @!UP2 USEL UR8, UR14, UR4, !UP0 ;  /* 0x000000040e08a287 */ /* 0x000fe4000c000000 */
[----:B------:R-:W-:Y:S03]  /*53c0*/  @!UP2 UISETP.NE.AND UP0, UPT, UR10, 0x1, UPT ;  /* 0x000000010a00a88c */ /* 0x000fe6000bf05270 */
[----:B------:R-:W-:Y:S02]  /*53d0*/  @!UP2 UMOV UR6, UR7 ;  /* 0x000000070006ac82 */ /* 0x000fe40008000000 */
[----:B------:R-:W1:Y:S02]  /*53e0*/  @!UP2 LDCU UR4, c[0x0][0xb20] ;  /* 0x00016400ff04a7ac */ /* 0x000e640008000800 */
[----:B-1----:R-:W-:Y:S04]  /*53f0*/  @!UP2 USHF.R.U32.HI UR6, URZ, UR4, UR6 ;  /* 0x00000004ff06a299 */ /* 0x002fe80008011606 */
[----:B------:R-:W-:Y:S04]  /*5400*/  @!UP2 USEL UR6, UR13, UR6, !UP0 ;  /* 0x000000060d06a287 */ /* 0x000fe8000c000000 */
[----:B------:R-:W-:Y:S02]  /*5410*/  @!UP2 UIADD3 UR4, UPT, UPT, -UR8, UR6, URZ ;  /* 0x000000060804a290 */ /* 0x000fe4000fffe1ff */
[----:B------:R-:W-:Y:S02]  /*5420*/  @!UP2 UIADD3 UR6, UPT, UPT, UR8, -UR6, URZ ;  /* 0x800000060806a290 */ /* 0x000fe4000fffe0ff */
[----:B------:R-:W-:Y:S02]  /*5430*/  @!UP2 UIMAD UR14, UR4, UR5, UR14 ;  /* 0x00000005040ea2a4 */ /* 0x000fe4000f8e020e */
[----:B------:R-:W-:Y:S01]  /*5440*/  @!UP2 UIMAD UR13, UR6, UR10, UR13 ;  /* 0x0000000a060da2a4 */ /* 0x000fe2000f8e020d */
[----:B------:R-:W-:Y:S11]  /*5450*/  BRA.U UP3, `(.L_x_96) ;  /* 0x0000000103107547 */ /* 0x000ff6000b800000 */
[----:B---3--:R-:W-:Y:S04]  /*5460*/  MOV R0, UR41 ;  /* 0x0000002900007c02 */ /* 0x008fe80008000f00 */
[----:B------:R-:W-:Y:S04]  /*5470*/  SHF.L.U32 R9, R0, 0x1f, RZ ;  /* 0x0000001f00097819 */ /* 0x000fe800000006ff */
[----:B------:R-:W1:Y:S02]  /*5480*/  SYNCS.PHASECHK.TRANS64.TRYWAIT P2, [UR29+0xb8], R9 ;  /* 0x0000b809ff0075a7 */ /* 0x000e64000804111d */
[----:B-1----:R-:W-:Y:S05]  /*5490*/  @!P2 BRA `(.L_x_97) ;  /* 0x000000380044a947 */ /* 0x002fea0003800000 */
.L_x_96:
[----:B------:R-:W-:Y:S05]  /*54a0*/  @!P1 BRA `(.L_x_98) ;  /* 0x0000000000309947 */ /* 0x000fea0003800000 */
[----:B------:R-:W-:Y:S01]  /*54b0*/  ISETP.NE.U32.AND P1, PT, R2, RZ, PT ;  /* 0x000000ff0200720c */ /* 0x000fe20003f25070 */
[----:B------:R-:W4:Y:S01]  /*54c0*/  LDCU.64 UR4, c[0x0][0x358] ;  /* 0x00006b00ff0477ac */ /* 0x000f220008000a00 */
[----:B------:R-:W-:Y:S02]  /*54d0*/  IMAD.MOV.U32 R54, RZ, RZ, 0x1 ;  /* 0x00000001ff367424 */ /* 0x000fe400078e00ff */
[----:B------:R-:W-:Y:S11]  /*54e0*/  ISETP.NE.AND.EX P1, PT, R3, RZ, PT, P1 ;  /* 0x000000ff0300720c */ /* 0x000ff60003f25310 */
[----:B------:R-:W-:Y:S02]  /*54f0*/  @!UPT UIADD3 URZ, UPT, UPT, URZ, URZ, URZ ;  /* 0x000000fffffff290 */ /* 0x000fe4000fffe0ff */
[----:B-1----:R-:W1:Y:S01]  /*5500*/  @P1 LDC.64 R8, c[0x0][0x888] ;  /* 0x00022200ff081b82 */ /* 0x002e620000000a00 */
[----:B---3--:R-:W-:Y:S04]  /*5510*/  @P1 IMAD R0, R4, UR36, RZ ;  /* 0x0000002404001c24 */ /* 0x008fe8000f8e02ff */
[----:B-1----:R-:W-:Y:S04]  /*5520*/  @P1 IMAD.WIDE R8, R0, 0x4, R8 ;  /* 0x0000000400081825 */ /* 0x002fe800078e0208 */
[----:B------:R-:W-:Y:S01]  /*5530*/  HFMA2 R0, -RZ, RZ, 0, 5.9604644775390625e-08 ;  /* 0x00000001ff007431 */ /* 0x000fe200000001ff */
[----:B----45:R4:W5:Y:S04]  /*5540*/  @P1 LDG.E R27, desc[UR4][R8.64] ;  /* 0x00000004081b1981 */ /* 0x030968000c1e1900 */
[----:B------:R-:W-:Y:S01]  /*5550*/  @!P1 PRMT R54, R0, 0x7610, R54 ;  /* 0x0000761000369816 */ /* 0x000fe20000000036 */
[----:B----4-:R-:W1:Y:S06]  /*5560*/  @!P1 LDC R27, c[0x0][0x880] ;  /* 0x00022000ff1b9b82 */ /* 0x010e6c0000000800 */
.L_x_98:
[----:B-1---5:R-:W-:Y:S01]  /*5570*/  @!P0 FSETP.EQ.AND P1, PT, R27, RZ, PT ;  /* 0x000000ff1b00820b */ /* 0x022fe20003f22000 */
[----:B------:R-:W-:Y:S01]  /*5580*/  @!UPT UIADD3 URZ, UPT, UPT, URZ, URZ, URZ ;  /* 0x000000fffffff290 */ /* 0x000fe2000fffe0ff */
[----:B------:R-:W-:Y:S11]  /*5590*/  @!P0 BRA `(.L_x_99) ;  /* 0x0000000000188947 */ /* 0x000ff60003800000 */
[----:B------:R-:W-:Y:S02]  /*55a0*/  LOP3.LUT P0, RZ, R54, 0xff, RZ, 0xc0, !PT ;  /* 0x000000ff36ff7812 */ /* 0x000fe4000780c0ff */
[----:B------:R-:W-:Y:S04]  /*55b0*/  ISETP.NE.U32.AND P1, PT, R2, RZ, PT ;  /* 0x000000ff0200720c */ /* 0x000fe80003f25070 */
[----:B------:R-:W-:Y:S04]  /*55c0*/  ISETP.NE.AND.EX P1, PT, R3, RZ, PT, P1 ;  /* 0x000000ff0300720c */ /* 0x000fe80003f25310 */
[----:B------:R-:W-:Y:S03]  /*55d0*/  PLOP3.LUT P1, PT, P1, PT, PT, 0x8, 0x80 ;  /* 0x000000000080781c */ /* 0x000fe60000f2e170 */
[----:B------:R-:W-:Y:S11]  /*55e0*/  @P0 FSETP.EQ.AND P1, PT, R27, RZ, PT ;  /* 0x000000ff1b00020b */ /* 0x000ff60003f22000 */
[----:B------:R-:W-:Y:S02]  /*55f0*/  @!UPT UIADD3 URZ, UPT, UPT, URZ, URZ, URZ ;  /* 0x000000fffffff290 */ /* 0x000fe4000fffe0ff */
.L_x_99:
[----:B------:R-:W-:Y:S01]  /*5600*/  ULEA UR4, UR12, UR29, 0x3 ;  /* 0x0000001d0c047291 */ /* 0x000fe2000f8e18ff */
[----:B------:R-:W-:Y:S02]  /*5610*/  SHF.L.U32 R9, R15, 0x1f, RZ ;  /* 0x0000001f0f097819 */ /* 0x000fe400000006ff */
[----:B------:R-:W-:Y:S04]  /*5620*/  ELECT P0, URZ, PT ;  /* 0x0000000000ff782f */ /* 0x000fe80003800000 */
[----:B------:R-:W-:Y:S02]  /*5630*/  PLOP3.LUT P1, PT, P1, P0, PT, 0xf2, 0x2f ;  /* 0x00000000002f781c */ /* 0x000fe40000f21e72 */
[----:B------:R-:W1:Y:S11]  /*5640*/  SYNCS.PHASECHK.TRANS64.TRYWAIT P2, [UR4+0x98], R9 ;  /* 0x00009809ff0075a7 */ /* 0x000e760008041104 */
[----:B------:R-:W-:Y:S05]  /*5650*/  @!P1 IADD3 R8, P0, PT, R16, 0x580, RZ ;  /* 0x0000058010089810 */ /* 0x000fea0007f1e0ff */
[----:B------:R-:W-:Y:S01]  /*5660*/  @!P1 IMAD.X R6, RZ, RZ, R17, P0 ;  /* 0x000000ffff069224 */ /* 0x000fe200000e0611 */
[----:B-1----:R-:W-:Y:S07]  /*5670*/  @!P2 BRA `(.L_x_100) ;  /* 0x0000003400e4a947 */ /* 0x002fee0003800000 */
.L_x_182:
[----:B------:R-:W-:Y:S01]  /*5680*/  @!P1 R2UR UR6, R6 ;  /* 0x00000000060692ca */ /* 0x000fe200000e0000 */
[----:B------:R-:W-:Y:S01]  /*5690*/  UIADD3 UR5, UPT, UPT, UR12, 0x1, URZ ;  /* 0x000000010c057890 */ /* 0x000fe2000fffe0ff */
[----:B------:R-:W-:Y:S01]  /*56a0*/  @!P1 R2UR UR7, R8 ;  /* 0x00000000080792ca */ /* 0x000fe200000e0000 */
[----:B------:R-:W-:Y:S01]  /*56b0*/  UIADD3 UR25, UPT, UPT, UR4, 0x80, URZ ;  /* 0x0000008004197890 */ /* 0x000fe2000fffe0ff */
[----:B-1-3--:R-:W-:Y:S01]  /*56c0*/  @!P1 IMAD.MOV.U32 R0, RZ, RZ, 0x1000 ;  /* 0x00001000ff009424 */ /* 0x00afe200078e00ff */
[----:B------:R-:W-:Y:S01]  /*56d0*/  UISETP.NE.AND UP0, UPT, UR5, 0x3, UPT ;  /* 0x000000030500788c */ /* 0x000fe2000bf05270 */
[----:B------:R-:W-:Y:S01]  /*56e0*/  VIADD R14, R14, 0x1 ;  /* 0x000000010e0e7836 */ /* 0x000fe20000000000 */
[----:B------:R-:W-:Y:S01]  /*56f0*/  UMOV UR18, 0x0 ;  /* 0x0000000000127882 */ /* 0x000fe20000000000 */
[----:B------:R-:W-:Y:S01]  /*5700*/  UMOV UR19, 0x10000000 ;  /* 0x1000000000137882 */ /* 0x000fe20000000000 */
[----:B------:R-:W-:Y:S02]  /*5710*/  USEL UR21, UR5, URZ, UP0 ;  /* 0x000000ff05157287 */ /* 0x000fe40008000000 */
[----:B------:R-:W-:Y:S02]  /*5720*/  USEL UR9, URZ, 0x1, UP0 ;  /* 0x00000001ff097887 */ /* 0x000fe40008000000 */
[----:B------:R-:W-:Y:S01]  /*5730*/  VOTEU.ALL UP0, P1 ;  /* 0x0000000000ff7886 */ /* 0x000fe20000800000 */
[----:B------:R-:W-:Y:S01]  /*5740*/  IMAD.U32 R9, RZ, RZ, UR6 ;  /* 0x00000006ff097e24 */ /* 0x000fe2000f8e00ff */
[----:B------:R-:W-:Y:S01]  /*5750*/  UMOV UR28, UR36 ;  /* 0x00000024001c7c82 */ /* 0x000fe20008000000 */
[----:B------:R-:W-:Y:S01]  /*5760*/  IMAD.U32 R8, RZ, RZ, UR7 ;  /* 0x00000007ff087e24 */ /* 0x000fe2000f8e00ff */
[----:B------:R-:W-:Y:S01]  /*5770*/  LOP3.LUT R15, R15, UR9, RZ, 0x3c, !PT ;  /* 0x000000090f0f7c12 */ /* 0x000fe2000f8e3cff */
[----:B------:R-:W-:Y:S01]  /*5780*/  @!UP0 ULEA UR5, UR12, UR29, 0xc ;  /* 0x0000001d0c058291 */ /* 0x000fe2000f8e60ff */
[----:B------:R-:W-:Y:S01]  /*5790*/  @!P1 R2UR UR7, R9 ;  /* 0x00000000090792ca */ /* 0x000fe200000e0000 */
[----:B------:R-:W-:Y:S01]  /*57a0*/  @!UP0 UIADD3 UR10, UPT, UPT, UR26, 0x20, URZ ;  /* 0x000000201a0a8890 */ /* 0x000fe2000fffe0ff */
[----:B------:R-:W-:Y:S01]  /*57b0*/  @!P1 R2UR UR6, R8 ;  /* 0x00000000080692ca */ /* 0x000fe200000e0000 */
[----:B------:R-:W-:Y:S01]  /*57c0*/  @!UP0 UIADD3 UR24, UPT, UPT, UR5, 0x200, URZ ;  /* 0x0000020005188890 */ /* 0x000fe2000fffe0ff */
[----:B------:R-:W-:Y:S01]  /*57d0*/  SHF.L.U32 R6, R15, 0x1f, RZ ;  /* 0x0000001f0f067819 */ /* 0x000fe200000006ff */
[----:B------:R-:W-:Y:S01]  /*57e0*/  @!UP0 UIADD3 UR8, UPT, UPT, UR5, 0xa00, URZ ;  /* 0x00000a0005088890 */ /* 0x000fe2000fffe0ff */
[----:B------:R-:W-:Y:S01]  /*57f0*/  VOTEU.ALL UP0, P1 ;  /* 0x0000000000ff7886 */ /* 0x000fe20000800000 */
[----:B------:R-:W-:Y:S01]  /*5800*/  UMOV UR11, UR27 ;  /* 0x0000001b000b7c82 */ /* 0x000fe20008000000 */
[----:B------:R-:W-:Y:S01]  /*5810*/  UMOV UR12, UR36 ;  /* 0x00000024000c7c82 */ /* 0x000fe20008000000 */
[----:B------:R-:W-:Y:S01]  /*5820*/  UMOV UR9, UR25 ;  /* 0x0000001900097c82 */ /* 0x000fe20008000000 */
[----:B------:R-:W-:Y:S02]  /*5830*/  UPRMT UR16, UR55, 0x654, UR25 ;  /* 0x0000065437107896 */ /* 0x000fe40008000019 */
[----:B------:R-:W-:Y:S03]  /*5840*/  ULEA UR5, UR21, UR29, 0x3 ;  /* 0x0000001d15057291 */ /* 0x000fe6000f8e18ff */
[----:B------:R1:W-:Y:S01]  /*5850*/  @!UP0 UTMALDG.3D [UR24], [UR6], desc[UR18] ;  /* 0x00001218060085b4 */ /* 0x0003e20008011000 */
[----:B------:R-:W-:Y:S05]  /*5860*/  VOTEU.ALL UP0, P1 ;  /* 0x0000000000ff7886 */ /* 0x000fea0000800000 */
[----:B------:R1:W-:Y:S01]  /*5870*/  @!UP0 UTMALDG.3D [UR8], [UR6], desc[UR18] ;  /* 0x00001208060085b4 */ /* 0x0003e20008011000 */
[----:B------:R1:W-:Y:S01]  /*5880*/  @!P1 SYNCS.ARRIVE.TRANS64.RED.A0TR RZ, [UR4+0x80], R0 ;  /* 0x00008000ffff99a7 */ /* 0x0003e20008300404 */
[----:B------:R-:W-:Y:S01]  /*5890*/  SYNCS.ARRIVE.TRANS64.RED.A1T0 RZ, [UR16], RZ ;  /* 0x000000ffffff79a7 */ /* 0x000fe20008100410 */
[----:B------:R-:W3:Y:S02]  /*58a0*/  SYNCS.PHASECHK.TRANS64.TRYWAIT P0, [UR5+0x98], R6 ;  /* 0x00009806ff0075a7 */ /* 0x000ee40008001105 */
[----:B-1-3--:R-:W-:Y:S05]  /*58b0*/  @!P0 BRA `(.L_x_101) ;  /* 0x00000034006c8947 */ /* 0x00afea0003800000 */
.L_x_184:
[----:B------:R-:W-:Y:S01]  /*58c0*/  UIADD3 UR17, UPT, UPT, UR5, 0x80, URZ ;  /* 0x0000008005117890 */ /* 0x000fe2000fffe0ff */
[----:B-1----:R-:W-:Y:S01]  /*58d0*/  @!P1 IADD3 R6, P0, PT, R16, 0x580, RZ ;  /* 0x0000058010069810 */ /* 0x002fe20007f1e0ff */
[----:B------:R-:W-:Y:S01]  /*58e0*/  UPLOP3.LUT UP3, UPT, UPT, UPT, UPT, 0x80, 0x8 ;  /* 0x000000000008789c */ /* 0x000fe20003f6f070 */
[----:B------:R-:W-:Y:S01]  /*58f0*/  R2UR UR43, R60 ;  /* 0x000000003c2b72ca */ /* 0x000fe200000e0000 */
[----:B------:R-:W-:Y:S01]  /*5900*/  UMOV UR24, 0x0 ;  /* 0x0000000000187882 */ /* 0x000fe20000000000 */
[----:B------:R-:W-:Y:S01]  /*5910*/  @!P1 R2UR UR6, R6 ;  /* 0x00000000060692ca */ /* 0x000fe200000e0000 */
[----:B------:R-:W-:Y:S01]  /*5920*/  @!P1 IMAD.X R0, RZ, RZ, R17, P0 ;  /* 0x000000ffff009224 */ /* 0x000fe200000e0611 */
[----:B------:R-:W-:Y:S01]  /*5930*/  UMOV UR25, 0x10000000 ;  /* 0x1000000000197882 */ /* 0x000fe20000000000 */
[----:B------:R-:W-:Y:S01]  /*5940*/  UMOV UR19, UR27 ;  /* 0x0000001b00137c82 */ /* 0x000fe20008000000 */
[----:B------:R-:W-:Y:S01]  /*5950*/  UMOV UR20, UR36 ;  /* 0x0000002400147c82 */ /* 0x000fe20008000000 */
[----:B------:R-:W-:Y:S01]  /*5960*/  UMOV UR11, UR27 ;  /* 0x0000001b000b7c82 */ /* 0x000fe20008000000 */
[----:B------:R-:W-:Y:S01]  /*5970*/  @!P1 R2UR UR4, R0 ;  /* 0x00000000000492ca */ /* 0x000fe200000e0000 */
[----:B------:R-:W-:Y:S01]  /*5980*/  UMOV UR12, UR36 ;  /* 0x00000024000c7c82 */ /* 0x000fe20008000000 */
[----:B------:R-:W-:Y:S01]  /*5990*/  UMOV UR9, UR17 ;  /* 0x0000001100097c82 */ /* 0x000fe20008000000 */
[----:B------:R-:W-:Y:S01]  /*59a0*/  VOTEU.ALL UP0, P1 ;  /* 0x0000000000ff7886 */ /* 0x000fe20000800000 */
[----:B------:R-:W-:Y:S01]  /*59b0*/  R2UR UR28, R61 ;  /* 0x000000003d1c72ca */ /* 0x000fe200000e0000 */
[----:B------:R-:W-:Y:S01]  /*59c0*/  UMOV UR36, UR30 ;  /* 0x0000001e00247c82 */ /* 0x000fe20008000000 */
[----:B------:R-:W-:Y:S01]  /*59d0*/  ISETP.NE.AND P0, PT, R14, 0x2, PT ;  /* 0x000000020e00780c */ /* 0x000fe20003f05270 */
[----:B------:R-:W-:Y:S01]  /*59e0*/  IMAD.U32 R8, RZ, RZ, UR6 ;  /* 0x00000006ff087e24 */ /* 0x000fe2000f8e00ff */
[----:B------:R-:W-:Y:S02]  /*59f0*/  @!UP0 UIADD3 UR18, UPT, UPT, UR26, 0x10, URZ ;  /* 0x000000101a128890 */ /* 0x000fe4000fffe0ff */
[----:B------:R-:W-:Y:S01]  /*5a00*/  @!UP0 UIADD3 UR10, UPT, UPT, UR26, 0x30, URZ ;  /* 0x000000301a0a8890 */ /* 0x000fe2000fffe0ff */
[----:B------:R-:W-:Y:S01]  /*5a10*/  SEL R0, RZ, 0x1, P0 ;  /* 0x00000001ff007807 */ /* 0x000fe20000000000 */
[----:B------:R-:W-:Y:S01]  /*5a20*/  UIADD3 UR26, UPT, UPT, UR13, UR43, URZ ;  /* 0x0000002b0d1a7290 */ /* 0x000fe2000fffe0ff */
[----:B------:R-:W-:Y:S01]  /*5a30*/  IMAD.U32 R9, RZ, RZ, UR4 ;  /* 0x00000004ff097e24 */ /* 0x000fe2000f8e00ff */
[----:B------:R-:W-:Y:S01]  /*5a40*/  @!P1 R2UR UR6, R8 ;  /* 0x00000000080692ca */ /* 0x000fe200000e0000 */
[----:B------:R-:W-:Y:S01]  /*5a50*/  @!UP0 ULEA UR4, UR21, UR29, 0xc ;  /* 0x0000001d15048291 */ /* 0x000fe2000f8e60ff */
[----:B------:R-:W-:Y:S02]  /*5a60*/  LOP3.LUT R13, R13, R0, RZ, 0x3c, !PT ;  /* 0x000000000d0d7212 */ /* 0x000fe400078e3cff */
[----:B------:R-:W-:Y:S01]  /*5a70*/  @!P1 R2UR UR7, R9 ;  /* 0x00000000090792ca */ /* 0x000fe200000e0000 */
[----:B------:R-:W-:Y:S01]  /*5a80*/  @!UP0 UIADD3 UR16, UPT, UPT, UR4, 0x200, URZ ;  /* 0x0000020004108890 */ /* 0x000fe2000fffe0ff */
[----:B------:R-:W-:Y:S01]  /*5a90*/  SEL R14, R14, RZ, P0 ;  /* 0x000000ff0e0e7207 */ /* 0x000fe20000000000 */
[----:B------:R-:W-:Y:S01]  /*5aa0*/  @!UP0 UIADD3 UR8, UPT, UPT, UR4, 0xa00, URZ ;  /* 0x00000a0004088890 */ /* 0x000fe2000fffe0ff */
[----:B------:R-:W-:Y:S01]  /*5ab0*/  VOTEU.ALL UP0, P1 ;  /* 0x0000000000ff7886 */ /* 0x000fe20000800000 */
[----:B------:R-:W-:Y:S08]  /*5ac0*/  UPRMT UR4, UR55, 0x654, UR17 ;  /* 0x0000065437047896 */ /* 0x000ff00008000011 */
[----:B------:R1:W-:Y:S01]  /*5ad0*/  @!UP0 UTMALDG.3D [UR16], [UR6], desc[UR24] ;  /* 0x00001810060085b4 */ /* 0x0003e20008011000 */
[----:B------:R-:W-:Y:S05]  /*5ae0*/  VOTEU.ALL UP0, P1 ;  /* 0x0000000000ff7886 */ /* 0x000fea0000800000 */
[----:B------:R3:W-:Y:S01]  /*5af0*/  @!UP0 UTMALDG.3D [UR8], [UR6], desc[UR24] ;  /* 0x00001808060085b4 */ /* 0x0007e20008011000 */
[----:B------:R4:W-:Y:S01]  /*5b00*/  @!P1 SYNCS.ARRIVE.TRANS64.RED.A0TR RZ, [UR5+0x80], R7 ;  /* 0x00008007ffff99a7 */ /* 0x0009e20008300405 */
[----:B------:R-:W-:Y:S01]  /*5b10*/  SYNCS.ARRIVE.TRANS64.RED.A1T0 RZ, [UR4], RZ ;  /* 0x000000ffffff79a7 */ /* 0x000fe20008100404 */
[----:B------:R-:W-:Y:S04]  /*5b20*/  UIADD3 UR4, UPT, UPT, UR21, 0x1, URZ ;  /* 0x0000000115047890 */ /* 0x000fe8000fffe0ff */
[----:B------:R-:W-:Y:S04]  /*5b30*/  UISETP.NE.AND UP0, UPT, UR4, 0x3, UPT ;  /* 0x000000030400788c */ /* 0x000fe8000bf05270 */
[----:B------:R-:W-:Y:S02]  /*5b40*/  USEL UR5, URZ, 0x1, UP0 ;  /* 0x00000001ff057887 */ /* 0x000fe40008000000 */
[----:B-1----:R-:W-:Y:S04]  /*5b50*/  UIADD3 UR20, UPT, UPT, UR14, UR28, URZ ;  /* 0x0000001c0e147290 */ /* 0x002fe8000fffe0ff */
[----:B------:R-:W-:Y:S01]  /*5b60*/  LOP3.LUT R15, R15, UR5, RZ, 0x3c, !PT ;  /* 0x000000050f0f7c12 */ /* 0x000fe2000f8e3cff */
[----:B---3--:R-:W-:Y:S01]  /*5b70*/  USEL UR12, UR4, URZ, UP0 ;  /* 0x000000ff040c7287 */ /* 0x008fe20008000000 */
[----:B------:R-:W-:Y:S11]  /*5b80*/  BRA.U UP1, `(.L_x_102) ;  /* 0xfffffff101b47547 */ /* 0x000ff6000b83ffff */
[----:B------:R-:W-:Y:S01]  /*5b90*/  UIADD3 UR29, UPT, UPT, UR29, 0x98, URZ ;  /* 0x000000981d1d7890 */ /* 0x000fe2000fffe0ff */
[----:B------:R-:W-:-:S03]  /*5ba0*/  SHF.L.U32 R3, R15, 0x1f, RZ ;  /* 0x0000001f0f037819 */ /* 0x000fc600000006ff */
[----:B------:R-:W-:-:S09]  /*5bb0*/  ULEA UR4, UR12, UR29, 0x3 ;  /* 0x0000001d0c047291 */ /* 0x000fd2000f8e18ff */
[----:B------:R-:W1:Y:S02]  /*5bc0*/  SYNCS.PHASECHK.TRANS64.TRYWAIT P0, [UR4], R3 ;  /* 0x00000003ff0075a7 */ /* 0x000e640008001104 */
[----:B-1----:R-:W-:Y:S05]  /*5bd0*/  @!P0 BRA `(.L_x_103) ;  /* 0x0000003000bc8947 */ /* 0x002fea0003800000 */
.L_x_186:
        /* <DEDUP_REMOVED lines=9> */
.L_x_188:
        /* <DEDUP_REMOVED lines=8> */
.L_x_105:
[----:B-1----:R1:W3:Y:S02]  /*5cf0*/  SYNCS.PHASECHK.TRANS64.TRYWAIT P0, [R0+URZ], R3 ;  /* 0x00000003000075a7 */ /* 0x0022e400080011ff */
[----:B---3--:R-:W-:Y:S05]  /*5d00*/  @!P0 NANOSLEEP.SYNCS 0x989680 ;  /* 0x009896800000895d */ /* 0x008fea0003900000 */
[----:B------:R-:W3:Y:S02]  /*5d10*/  @!P0 SYNCS.PHASECHK.TRANS64 P0, [R0+URZ], R3 ;  /* 0x00000003000085a7 */ /* 0x000ee400080010ff */
[----:B--23--:R-:W-:Y:S05]  /*5d20*/  @P0 EXIT ;  /* 0x000000000000094d */ /* 0x00cfea0003800000 */
[----:B------:R-:W-:Y:S05]  /*5d30*/  BRA `(.L_x_105) ;  /* 0xfffffffc00ec7947 */ /* 0x000fea000383ffff */
.L_x_93:
[----:B------:R-:W-:-:S06]  /*5d40*/  UISETP.GE.AND UP0, UPT, UR22, 0x4, UPT ;  /* 0x000000041600788c */ /* 0x000fcc000bf06270 */
[----:B------:R-:W-:-:S13]  /*5d50*/  PLOP3.LUT P0, PT, PT, PT, UP0, 0x80, 0x8 ;  /* 0x000000000008781c */ /* 0x000fda0003f0f008 */
[----:B-1----:R-:W-:Y:S05]  /*5d60*/  @!P0 EXIT ;  /* 0x000000000000894d */ /* 0x002fea0003800000 */
[----:B------:R-:W-:Y:S01]  /*5d70*/  BAR.SYNC.DEFER_BLOCKING 0x6, 0xa0 ;  /* 0x0182800000007b1d */ /* 0x000fe20000010000 */
[C---:B------:R-:W-:Y:S01]  /*5d80*/  IMAD.SHL.U32 R53, R67.reuse, 0x10, RZ ;  /* 0x0000001043357824 */ /* 0x040fe200078e00ff */
[----:B------:R-:W-:Y:S01]  /*5d90*/  CS2R R64, SRZ ;  /* 0x0000000000407805 */ /* 0x000fe2000001ff00 */
[C---:B------:R-:W-:Y:S02]  /*5da0*/  IMAD.SHL.U32 R3, R67.reuse, 0x2, RZ ;  /* 0x0000000243037824 */ /* 0x040fe400078e00ff */
[----:B------:R-:W-:Y:S01]  /*5db0*/  IMAD.U32 R23, R67, 0x10000, RZ ;  /* 0x0001000043177824 */ /* 0x000fe200078e00ff */
[----:B------:R-:W-:Y:S01]  /*5dc0*/  UMOV UR44, 0x400 ;  /* 0x00000400002c7882 */ /* 0x000fe20000000000 */
[----:B------:R-:W-:Y:S01]  /*5dd0*/  LOP3.LUT R2, R53, 0x40, RZ, 0xc0, !PT ;  /* 0x0000004035027812 */ /* 0x000fe200078ec0ff */
[----:B------:R-:W-:Y:S01]  /*5de0*/  ULEA UR44, UR55, UR44, 0x18 ;  /* 0x0000002c372c7291 */ /* 0x000fe2000f8ec0ff */
[----:B------:R-:W1:Y:S01]  /*5df0*/  LDC.64 R48, c[0x0][0x888] ;  /* 0x00022200ff307b82 */ /* 0x000e620000000a00 */
[C---:B------:R-:W-:Y:S01]  /*5e00*/  IMAD.SHL.U32 R7, R55.reuse, 0x200, RZ ;  /* 0x0000020037077824 */ /* 0x040fe200078e00ff */
[----:B------:R-:W-:Y:S01]  /*5e10*/  LOP3.LUT R3, R2, 0x8, R3, 0xf8, !PT ;  /* 0x0000000802037812 */ /* 0x000fe200078ef803 */
[----:B------:R-:W-:Y:S01]  /*5e20*/  IMAD.SHL.U32 R2, R55, 0x200000, RZ ;  /* 0x0020000037027824 */ /* 0x000fe200078e00ff */
[C---:B------:R-:W-:Y:S01]  /*5e30*/  LOP3.LUT R52, R53.reuse, 0x5b0, RZ, 0xc0, !PT ;  /* 0x000005b035347812 */ /* 0x040fe200078ec0ff */
[----:B------:R-:W-:Y:S01]  /*5e40*/  UIADD3 UR4, UPT, UPT, UR44, 0x200, URZ ;  /* 0x000002002c047890 */ /* 0x000fe2000fffe0ff */
[----:B------:R-:W-:Y:S01]  /*5e50*/  LOP3.LUT P0, RZ, R53, 0x40, RZ, 0xc0, !PT ;  /* 0x0000004035ff7812 */ /* 0x000fe2000780c0ff */
[----:B------:R-:W-:Y:S01]  /*5e60*/  IMAD.MOV.U32 R22, RZ, RZ, RZ ;  /* 0x000000ffff167224 */ /* 0x000fe200078e00ff */
[----:B------:R-:W2:Y:S01]  /*5e70*/  LDC.64 R50, c[0x0][0x890] ;  /* 0x00022400ff327b82 */ /* 0x000ea20000000a00 */
[----:B------:R-:W-:Y:S01]  /*5e80*/  LOP3.LUT R2, R2, 0x200000, RZ, 0xc0, !PT ;  /* 0x0020000002027812 */ /* 0x000fe200078ec0ff */
[----:B------:R-:W-:Y:S01]  /*5e90*/  IMAD.MOV.U32 R66, RZ, RZ, RZ ;  /* 0x000000ffff427224 */ /* 0x000fe200078e00ff */
[----:B------:R-:W-:Y:S01]  /*5ea0*/  LOP3.LUT R52, R52, 0x200, R7, 0xf8, !PT ;  /* 0x0000020034347812 */ /* 0x000fe200078ef807 */
[----:B------:R-:W-:Y:S01]  /*5eb0*/  IMAD.U32 R69, RZ, RZ, UR4 ;  /* 0x00000004ff457e24 */ /* 0x000fe2000f8e00ff */
[----:B------:R-:W-:Y:S01]  /*5ec0*/  LOP3.LUT R23, R2, 0x400000, R23, 0xf8, !PT ;  /* 0x0040000002177812 */ /* 0x000fe200078ef817 */
[----:B------:R-:W3:Y:S01]  /*5ed0*/  LDCU UR63, c[0x0][0x370] ;  /* 0x00006e00ff3f77ac */ /* 0x000ee20008000800 */
[----:B------:R-:W4:Y:S01]  /*5ee0*/  LDS R0, [UR44+0x170] ;  /* 0x0001702cff007984 */ /* 0x000f220008000800 */
[----:B------:R-:W1:Y:S01]  /*5ef0*/  LDC.64 R46, c[0x0][0x8b0] ;  /* 0x00022c00ff2e7b82 */ /* 0x000e620000000a00 */
[----:B------:R-:W-:Y:S01]  /*5f00*/  LOP3.LUT R52, R52, R3, RZ, 0xfc, !PT ;  /* 0x0000000334347212 */ /* 0x000fe200078efcff */
[----:B------:R-:W1:Y:S01]  /*5f10*/  LDCU UR43, c[0x0][0xb0c] ;  /* 0x00016180ff2b77ac */ /* 0x000e620008000800 */
[----:B------:R-:W-:Y:S01]  /*5f20*/  LOP3.LUT R67, R67, 0x60, RZ, 0xc0, !PT ;  /* 0x0000006043437812 */ /* 0x000fe200078ec0ff */
[----:B------:R-:W1:Y:S04]  /*5f30*/  LDCU UR39, c[0x0][0xb30] ;  /* 0x00016600ff2777ac */ /* 0x000e680008000800 */
[----:B------:R-:W1:Y:S01]  /*5f40*/  LDC.64 R44, c[0x0][0x8a8] ;  /* 0x00022a00ff2c7b82 */ /* 0x000e620000000a00 */
[----:B------:R-:W1:Y:S01]  /*5f50*/  LDCU.64 UR60, c[0x0][0x888] ;  /* 0x00011100ff3c77ac */ /* 0x000e620008000a00 */
[----:B------:R-:W1:Y:S01]  /*5f60*/  LDCU.64 UR40, c[0x0][0xb28] ;  /* 0x00016500ff2877ac */ /* 0x000e620008000a00 */
[----:B------:R-:W1:Y:S01]  /*5f70*/  LDCU.128 UR56, c[0x0][0xb10] ;  /* 0x00016200ff3877ac */ /* 0x000e620008000c00 */
[----:B------:R-:W1:Y:S01]  /*5f80*/  LDCU UR62, c[0x0][0x374] ;  /* 0x00006e80ff3e77ac */ /* 0x000e620008000800 */
[----:B------:R-:W-:Y:S01]  /*5f90*/  UMOV UR54, 0x1 ;  /* 0x0000000100367882 */ /* 0x000fe20000000000 */
[----:B------:R-:W-:Y:S01]  /*5fa0*/  UMOV UR47, URZ ;  /* 0x000000ff002f7c82 */ /* 0x000fe20008000000 */
[----:B------:R-:W-:Y:S01]  /*5fb0*/  UMOV UR53, URZ ;  /* 0x000000ff00357c82 */ /* 0x000fe20008000000 */
[----:B------:R-:W-:Y:S01]  /*5fc0*/  UMOV UR52, URZ ;  /* 0x000000ff00347c82 */ /* 0x000fe20008000000 */
[----:B----4-:R-:W-:Y:S01]  /*5fd0*/  IMAD.IADD R23, R0, 0x1, R23 ;  /* 0x0000000100177824 */ /* 0x010fe200078e0217 */
[----:B--23--:R-:W-:-:S07]  /*5fe0*/  P2R R0, PR, RZ, 0x1 ;  /* 0x00000001ff007803 */ /* 0x00cfce0000000000 */
.L_x_136:
[C---:B------:R-:W-:Y:S02]  /*5ff0*/  LEA R0, R64.reuse, UR44, 0x3 ;  /* 0x0000002c40007c11 */ /* 0x040fe4000f8e18ff */
[----:B------:R-:W-:Y:S02]  /*6000*/  SHF.L.U32 R3, R65, 0x1f, RZ ;  /* 0x0000001f41037819 */ /* 0x000fe400000006ff */
[----:B------:R-:W-:Y:S02]  /*6010*/  LEA R5, R64, UR44, 0x4 ;  /* 0x0000002c40057c11 */ /* 0x000fe4000f8e20ff */
[----:B------:R-:W2:Y:S02]  /*6020*/  SYNCS.PHASECHK.TRANS64.TRYWAIT P0, [R0+URZ+0xc0], R3 ;  /* 0x0000c003000075a7 */ /* 0x000ea400080011ff */
[----:B-12---:R-:W-:Y:S05]  /*6030*/  @!P0 BRA `(.L_x_106) ;  /* 0x0000002c00d48947 */ /* 0x006fea0003800000 */
.L_x_189:
[----:B------:R-:W-:Y:S01]  /*6040*/  R2UR UR7, R68 ;  /* 0x00000000440772ca */ /* 0x000fe200000e0000 */
[----:B------:R-:W3:Y:S01]  /*6050*/  LDS.128 R4, [R5+0x150] ;  /* 0x0001500005047984 */ /* 0x000ee20000000c00 */
[----:B--2---:R-:W-:Y:S01]  /*6060*/  VIADD R0, R0, 0xd0 ;  /* 0x000000d000007836 */ /* 0x004fe20000000000 */
[----:B------:R-:W-:Y:S04]  /*6070*/  UISETP.GE.AND UP0, UPT, UR42, 0x1, UPT ;  /* 0x000000012a00788c */ /* 0x000fe8000bf06270 */
[----:B------:R-:W-:Y:S01]  /*6080*/  PRMT R0, RZ, 0x654, R0 ;  /* 0x00000654ff007816 */ /* 0x000fe20000000000 */
[----:B------:R-:W-:Y:S01]  /*6090*/  @!PT LDS RZ, [RZ] ;  /* 0x00000000fffff984 */ /* 0x000fe20000000800 */
[----:B------:R-:W-:Y:S01]  /*60a0*/  @!PT LDS RZ, [RZ] ;  /* 0x00000000fffff984 */ /* 0x000fe20000000800 */
[----:B------:R-:W-:Y:S01]  /*60b0*/  @!PT LDS RZ, [RZ] ;  /* 0x00000000fffff984 */ /* 0x000fe20000000800 */
[----:B------:R-:W-:Y:S01]  /*60c0*/  @!PT LDS RZ, [RZ] ;  /* 0x00000000fffff984 */ /* 0x000fe20000000800 */
[----:B------:R2:W-:Y:S06]  /*60d0*/  MEMBAR.ALL.CTA ;  /* 0x0000000000007992 */ /* 0x0005ec0000008000 */
[----:B--2---:R-:W2:Y:S02]  /*60e0*/  FENCE.VIEW.ASYNC.S ;  /* 0x00000000000073c6 */ /* 0x004ea40000000000 */
[----:B--2---:R2:W-:Y:S01]  /*60f0*/  SYNCS.ARRIVE.TRANS64.RED.A1T0 RZ, [R0+URZ], RZ ;  /* 0x000000ff00ff79a7 */ /* 0x0045e200081004ff */
[----:B---3--:R-:W-:Y:S11]  /*6100*/  LOP3.LUT P0, RZ, R6, 0x1, RZ, 0xc0, !PT ;  /* 0x0000000106ff7812 */ /* 0x008ff6000780c0ff */
[----:B------:R-:W-:Y:S02]  /*6110*/  @!UPT UIADD3 URZ, UPT, UPT, URZ, URZ, URZ ;  /* 0x000000fffffff290 */ /* 0x000fe4000fffe0ff */
[----:B------:R-:W-:Y:S01]  /*6120*/  VOTEU.ANY UP1, P0 ;  /* 0x0000000000ff7886 */ /* 0x000fe20000020100 */
[----:B------:R-:W-:Y:S01]  /*6130*/  PLOP3.LUT P0, PT, PT, PT, UP1, 0x80, 0x8 ;  /* 0x000000000008781c */ /* 0x000fe20003f0f018 */
[----:B------:R-:W-:Y:S06]  /*6140*/  UP2UR UR4, UPR, URZ, 0x2 ;  /* 0x00000002ff047883 */ /* 0x000fec0008000000 */
[----:B------:R-:W-:Y:S06]  /*6150*/  IMAD.U32 R70, RZ, RZ, UR4 ;  /* 0x00000004ff467e24 */ /* 0x000fec000f8e00ff */
[----:B------:R-:W-:Y:S02]  /*6160*/  @P0 SHF.R.U32.HI R2, RZ, 0x10, R5 ;  /* 0x00000010ff020819 */ /* 0x000fe40000011605 */
[----:B------:R-:W-:Y:S02]  /*6170*/  @P0 MOV R3, R4 ;  /* 0x0000000400030202 */ /* 0x000fe40000000f00 */
[----:B------:R-:W-:Y:S02]  /*6180*/  @P0 R2UR UR4, R2 ;  /* 0x00000000020402ca */ /* 0x000fe400000e0000 */
[----:B------:R-:W-:Y:S02]  /*6190*/  @P0 LOP3.LUT R4, R5, 0xffff, RZ, 0xc0, !PT ;  /* 0x0000ffff05040812 */ /* 0x000fe400078ec0ff */
[----:B------:R-:W-:Y:S02]  /*61a0*/  @P0 R2UR UR6, R3 ;  /* 0x00000000030602ca */ /* 0x000fe400000e0000 */
[----:B------:R-:W-:Y:S07]  /*61b0*/  @P0 R2UR UR5, R4 ;  /* 0x00000000040502ca */ /* 0x000fee00000e0000 */
[----:B------:R-:W-:Y:S02]  /*61c0*/  @UP1 UMOV UR7, UR4 ;  /* 0x0000000400071c82 */ /* 0x000fe40008000000 */
[----:B------:R-:W-:Y:S02]  /*61d0*/  IMAD.U32 R68, RZ, RZ, UR7 ;  /* 0x00000007ff447e24 */ /* 0x000fe4000f8e00ff */
[----:B------:R-:W-:Y:S02]  /*61e0*/  @UP1 UMOV UR38, UR6 ;  /* 0x0000000600261c82 */ /* 0x000fe40008000000 */
[----:B------:R-:W-:Y:S01]  /*61f0*/  @UP1 UMOV UR37, UR5 ;  /* 0x0000000500251c82 */ /* 0x000fe20008000000 */
[----:B--2---:R-:W-:Y:S05]  /*6200*/  BRA.U !UP0, `(.L_x_107) ;  /* 0x0000000108cc7547 */ /* 0x004fea000b800000 */
[----:B------:R-:W2:Y:S01]  /*6210*/  LDCU UR12, c[0x0][0xb20] ;  /* 0x00016400ff0c77ac */ /* 0x000ea20008000800 */
[----:B-1----:R-:W-:Y:S02]  /*6220*/  UIMAD.WIDE.U32 UR4, UR62, UR59, URZ ;  /* 0x0000003b3e0472a5 */ /* 0x002fe4000f8e00ff */
[----:B------:R-:W-:Y:S02]  /*6230*/  UIMAD.WIDE.U32 UR6, UR63, UR56, URZ ;  /* 0x000000383f0672a5 */ /* 0x000fe4000f8e00ff */
[----:B------:R-:W-:Y:S02]  /*6240*/  UISETP.NE.AND UP0, UPT, UR58, 0x1, UPT ;  /* 0x000000013a00788c */ /* 0x000fe4000bf05270 */
[----:B------:R-:W-:Y:S02]  /*6250*/  UIMAD.WIDE.U32 UR8, UR37, UR59, URZ ;  /* 0x0000003b250872a5 */ /* 0x000fe4000f8e00ff */
[----:B------:R-:W-:Y:S02]  /*6260*/  UIMAD.WIDE.U32 UR10, UR38, UR56, URZ ;  /* 0x00000038260a72a5 */ /* 0x000fe4000f8e00ff */
[----:B------:R-:W-:Y:S02]  /*6270*/  UISETP.NE.AND UP1, UPT, UR43, 0x1, UPT ;  /* 0x000000012b00788c */ /* 0x000fe4000bf25270 */
[----:B------:R-:W-:Y:S01]  /*6280*/  UISETP.NE.AND UP2, UPT, UR42, 0x1, UPT ;  /* 0x000000012a00788c */ /* 0x000fe2000bf45270 */
[----:B------:R-:W-:Y:S02]  /*6290*/  UMOV UR4, UR5 ;  /* 0x0000000500047c82 */ /* 0x000fe40008000000 */
[----:B--2---:R-:W-:Y:S03]  /*62a0*/  USHF.R.U32.HI UR5, URZ, UR12, UR4 ;  /* 0x0000000cff057299 */ /* 0x004fe60008011604 */
[----:B------:R-:W-:Y:S02]  /*62b0*/  UMOV UR4, UR7 ;  /* 0x0000000700047c82 */ /* 0x000fe40008000000 */
[----:B------:R-:W-:Y:S02]  /*62c0*/  USHF.R.U32.HI UR7, URZ, UR57, UR4 ;  /* 0x00000039ff077299 */ /* 0x000fe40008011604 */
[----:B------:R-:W-:Y:S02]  /*62d0*/  USEL UR4, UR62, UR5, !UP0 ;  /* 0x000000053e047287 */ /* 0x000fe4000c000000 */
[----:B------:R-:W-:Y:S01]  /*62e0*/  USEL UR7, UR63, UR7, !UP1 ;  /* 0x000000073f077287 */ /* 0x000fe2000c800000 */
[----:B------:R-:W-:Y:S01]  /*62f0*/  UMOV UR5, UR9 ;  /* 0x0000000900057c82 */ /* 0x000fe20008000000 */
[----:B------:R-:W-:Y:S02]  /*6300*/  UIMAD.WIDE.U32 UR8, UR4, UR40, URZ ;  /* 0x00000028040872a5 */ /* 0x000fe4000f8e00ff */
[----:B------:R-:W-:Y:S03]  /*6310*/  USHF.R.U32.HI UR6, URZ, UR12, UR5 ;  /* 0x0000000cff067299 */ /* 0x000fe60008011605 */
[----:B------:R-:W-:Y:S01]  /*6320*/  UMOV UR5, UR11 ;  /* 0x0000000b00057c82 */ /* 0x000fe20008000000 */
[----:B------:R-:W-:Y:S02]  /*6330*/  UIMAD.WIDE.U32 UR10, UR7, UR40, URZ ;  /* 0x00000028070a72a5 */ /* 0x000fe4000f8e00ff */
[----:B------:R-:W-:Y:S02]  /*6340*/  USHF.R.U32.HI UR12, URZ, UR57, UR5 ;  /* 0x00000039ff0c7299 */ /* 0x000fe40008011605 */
[----:B------:R-:W-:Y:S01]  /*6350*/  USEL UR6, UR37, UR6, !UP0 ;  /* 0x0000000625067287 */ /* 0x000fe2000c000000 */
[----:B------:R-:W-:Y:S02]  /*6360*/  UMOV UR5, UR9 ;  /* 0x0000000900057c82 */ /* 0x000fe40008000000 */
[----:B------:R-:W-:Y:S01]  /*6370*/  UMOV UR10, UR11 ;  /* 0x0000000b000a7c82 */ /* 0x000fe20008000000 */
[----:B------:R-:W-:Y:S02]  /*6380*/  @UP2 USHF.R.U32.HI UR4, URZ, UR41, UR5 ;  /* 0x00000029ff042299 */ /* 0x000fe40008011605 */
[----:B------:R-:W-:Y:S02]  /*6390*/  @UP2 USHF.R.U32.HI UR7, URZ, UR41, UR10 ;  /* 0x00000029ff072299 */ /* 0x000fe4000801160a */
[----:B------:R-:W-:Y:S02]  /*63a0*/  UIMAD UR4, UR42, UR4, URZ ;  /* 0x000000042a0472a4 */ /* 0x000fe4000f8e02ff */
[----:B------:R-:W-:Y:S02]  /*63b0*/  UIMAD.WIDE.U32 UR10, UR6, UR40, URZ ;  /* 0x00000028060a72a5 */ /* 0x000fe4000f8e00ff */
[----:B------:R-:W-:Y:S02]  /*63c0*/  USEL UR5, UR38, UR12, !UP1 ;  /* 0x0000000c26057287 */ /* 0x000fe4000c800000 */
[----:B------:R-:W-:Y:S02]  /*63d0*/  UIMAD UR8, UR42, UR7, URZ ;  /* 0x000000072a0872a4 */ /* 0x000fe4000f8e02ff */
[----:B------:R-:W-:Y:S03]  /*63e0*/  UISETP.GE.AND UP0, UPT, UR6, UR4, UPT ;  /* 0x000000040600728c */ /* 0x000fe6000bf06270 */
[----:B------:R-:W-:Y:S01]  /*63f0*/  UMOV UR4, UR11 ;  /* 0x0000000b00047c82 */ /* 0x000fe20008000000 */
[----:B------:R-:W-:Y:S02]  /*6400*/  UISETP.GE.OR UP0, UPT, UR5, UR8, UP0 ;  /* 0x000000080500728c */ /* 0x000fe40008706670 */
[----:B------:R-:W-:Y:S02]  /*6410*/  USHF.R.U32.HI UR4, URZ, UR41, UR4 ;  /* 0x00000029ff047299 */ /* 0x000fe40008011604 */
[----:B------:R-:W-:Y:S02]  /*6420*/  UIMAD.WIDE.U32 UR8, UR5, UR40, URZ ;  /* 0x00000028050872a5 */ /* 0x000fe4000f8e00ff */
[----:B------:R-:W-:Y:S02]  /*6430*/  USEL UR11, UR6, UR4, !UP2 ;  /* 0x00000004060b7287 */ /* 0x000fe4000d000000 */
[----:B------:R-:W-:Y:S02]  /*6440*/  UIADD3 UR8, UPT, UPT, -UR5, URZ, URZ ;  /* 0x000000ff05087290 */ /* 0x000fe4000fffe1ff */
[----:B------:R-:W-:Y:S01]  /*6450*/  UIADD3 UR10, UPT, UPT, -UR11, URZ, URZ ;  /* 0x000000ff0b0a7290 */ /* 0x000fe2000fffe1ff */
[----:B------:R-:W-:Y:S01]  /*6460*/  @!UP0 UMOV UR4, UR9 ;  /* 0x0000000900048c82 */ /* 0x000fe20008000000 */
[----:B------:R-:W-:Y:S02]  /*6470*/  UIADD3 UR9, UPT, UPT, -UR6, URZ, URZ ;  /* 0x000000ff06097290 */ /* 0x000fe4000fffe1ff */
[----:B------:R-:W-:Y:S02]  /*6480*/  @!UP0 USHF.R.U32.HI UR4, URZ, UR41, UR4 ;  /* 0x00000029ff048299 */ /* 0x000fe40008011604 */
[----:B------:R-:W-:Y:S02]  /*6490*/  UIMAD UR10, UR42, UR10, UR6 ;  /* 0x0000000a2a0a72a4 */ /* 0x000fe4000f8e0206 */
[----:B------:R-:W-:Y:S04]  /*64a0*/  @!UP0 USEL UR4, UR5, UR4, !UP2 ;  /* 0x0000000405048287 */ /* 0x000fe8000d000000 */
[----:B------:R-:W-:Y:S02]  /*64b0*/  @!UP0 UIMAD UR10, UR7, UR10, UR4 ;  /* 0x0000000a070a82a4 */ /* 0x000fe4000f8e0204 */
[----:B------:R-:W-:Y:S02]  /*64c0*/  @!UP0 UIADD3 UR11, UPT, UPT, UR11, -UR4, URZ ;  /* 0x800000040b0b8290 */ /* 0x000fe4000fffe0ff */
[----:B------:R-:W-:Y:S02]  /*64d0*/  UIMAD UR7, UR43, UR8, UR38 ;  /* 0x000000082b0772a4 */ /* 0x000fe4000f8e0226 */
[----:B------:R-:W-:Y:S02]  /*64e0*/  @!UP0 UIMAD UR6, UR11, UR42, UR5 ;  /* 0x0000002a0b0682a4 */ /* 0x000fe4000f8e0205 */
[----:B------:R-:W-:Y:S01]  /*64f0*/  UIMAD UR4, UR58, UR9, UR37 ;  /* 0x000000093a0472a4 */ /* 0x000fe2000f8e0225 */
[----:B------:R-:W-:Y:S02]  /*6500*/  @!UP0 UMOV UR5, UR10 ;  /* 0x0000000a00058c82 */ /* 0x000fe40008000000 */
[----:B------:R-:W-:Y:S02]  /*6510*/  UIMAD UR38, UR5, UR43, UR7 ;  /* 0x0000002b052672a4 */ /* 0x000fe4000f8e0207 */
[----:B------:R-:W-:Y:S11]  /*6520*/  UIMAD UR37, UR6, UR58, UR4 ;  /* 0x0000003a062572a4 */ /* 0x000ff6000f8e0204 */
[----:B------:R-:W-:Y:S01]  /*6530*/  @!UPT UIADD3 URZ, UPT, UPT, URZ, URZ, URZ ;  /* 0x000000fffffff290 */ /* 0x000fe2000fffe0ff */
.L_x_107:
[----:B-1----:R-:W-:Y:S01]  /*6540*/  UISETP.NE.AND UP0, UPT, UR39, 0x1, UPT ;  /* 0x000000012700788c */ /* 0x002fe2000bf05270 */
[----:B------:R-:W-:Y:S01]  /*6550*/  R2UR UR11, R69 ;  /* 0x00000000450b72ca */ /* 0x000fe200000e0000 */
[----:B------:R-:W-:Y:S01]  /*6560*/  USHF.L.U32 UR50, UR20, 0x6, URZ ;  /* 0x0000000614327899 */ /* 0x000fe200080006ff */
[----:B------:R-:W-:Y:S01]  /*6570*/  IADD3 R64, PT, PT, R64, 0x1, RZ ;  /* 0x0000000140407810 */ /* 0x000fe20007ffe0ff */
[----:B------:R-:W-:Y:S07]  /*6580*/  USHF.L.U32 UR49, UR26, 0x6, URZ ;  /* 0x000000061a317899 */ /* 0x000fee00080006ff */
[----:B------:R-:W1:Y:S01]  /*6590*/  @!UP0 LDCU.128 UR12, c[0x0][0xb10] ;  /* 0x00016200ff0c87ac */ /* 0x000e620008000c00 */
[----:B------:R-:W2:Y:S01]  /*65a0*/  @!UP0 LDCU UR5, c[0x0][0xb0c] ;  /* 0x00016180ff0587ac */ /* 0x000ea20008000800 */
[----:B------:R-:W3:Y:S01]  /*65b0*/  @!UP0 LDCU UR10, c[0x0][0xb20] ;  /* 0x00016400ff0a87ac */ /* 0x000ee20008000800 */
[----:B-1----:R-:W-:Y:S02]  /*65c0*/  UIMAD.WIDE.U32 UR8, UR38, UR12, URZ ;  /* 0x0000000c260872a5 */ /* 0x002fe4000f8e00ff */
[----:B------:R-:W-:Y:S02]  /*65d0*/  UIMAD.WIDE.U32 UR6, UR37, UR15, URZ ;  /* 0x0000000f250672a5 */ /* 0x000fe4000f8e00ff */
[----:B------:R-:W-:Y:S03]  /*65e0*/  @!UP0 UISETP.NE.AND UP1, UPT, UR14, 0x1, UPT ;  /* 0x000000010e00888c */ /* 0x000fe6000bf25270 */
[----:B------:R-:W-:Y:S01]  /*65f0*/  @!UP0 UMOV UR4, UR9 ;  /* 0x0000000900048c82 */ /* 0x000fe20008000000 */
[----:B--2---:R-:W-:Y:S02]  /*6600*/  @!UP0 UISETP.NE.AND UP2, UPT, UR5, 0x1, UPT ;  /* 0x000000010500888c */ /* 0x004fe4000bf45270 */
[----:B------:R-:W-:Y:S01]  /*6610*/  @!UP0 USHF.R.U32.HI UR4, URZ, UR13, UR4 ;  /* 0x0000000dff048299 */ /* 0x000fe20008011604 */
[----:B------:R-:W-:Y:S02]  /*6620*/  @!UP0 UMOV UR6, UR7 ;  /* 0x0000000700068c82 */ /* 0x000fe40008000000 */
[----:B---3--:R-:W-:Y:S02]  /*6630*/  @!UP0 USHF.R.U32.HI UR6, URZ, UR10, UR6 ;  /* 0x0000000aff068299 */ /* 0x008fe40008011606 */
[----:B------:R-:W-:Y:S02]  /*6640*/  @!UP0 USEL UR7, UR38, UR4, !UP2 ;  /* 0x0000000426078287 */ /* 0x000fe4000d000000 */
[----:B------:R-:W-:Y:S04]  /*6650*/  @!UP0 USEL UR6, UR37, UR6, !UP1 ;  /* 0x0000000625068287 */ /* 0x000fe8000c800000 */
[----:B------:R-:W-:Y:S02]  /*6660*/  @!UP0 UIADD3 UR4, UPT, UPT, -UR7, UR6, URZ ;  /* 0x0000000607048290 */ /* 0x000fe4000fffe1ff */
[----:B------:R-:W-:Y:S02]  /*6670*/  @!UP0 UIADD3 UR6, UPT, UPT, UR7, -UR6, URZ ;  /* 0x8000000607068290 */ /* 0x000fe4000fffe0ff */
[----:B------:R-:W-:Y:S02]  /*6680*/  @!UP0 UIMAD UR38, UR4, UR5, UR38 ;  /* 0x00000005042682a4 */ /* 0x000fe4000f8e0226 */
[----:B------:R-:W-:Y:S02]  /*6690*/  @!UP0 UIMAD UR37, UR6, UR14, UR37 ;  /* 0x0000000e062582a4 */ /* 0x000fe4000f8e0225 */
[----:B------:R-:W-:Y:S09]  /*66a0*/  ULOP3.LUT UP0, URZ, UR11, 0x90, URZ, 0xc0, !UPT ;  /* 0x000000900bff7892 */ /* 0x000ff2000f80c0ff */
[----:B------:R-:W-:Y:S05]  /*66b0*/  BRA.U !UP0, `(.L_x_108) ;  /* 0x00000001087c7547 */ /* 0x000fea000b800000 */
[----:B------:R-:W1:Y:S01]  /*66c0*/  LDCU.64 UR8, c[0x4][0x80] ;  /* 0x01001000ff0877ac */ /* 0x000e620008000a00 */
[----:B------:R-:W-:Y:S01]  /*66d0*/  MOV R2, 0x0 ;  /* 0x0000000000027802 */ /* 0x000fe20000000f00 */
[----:B------:R-:W-:Y:S02]  /*66e0*/  HFMA2 R12, -RZ, RZ, 0, 5.9604644775390625e-08 ;  /* 0x00000001ff0c7431 */ /* 0x000fe400000001ff */
[----:B------:R-:W-:Y:S01]  /*66f0*/  IMAD.MOV.U32 R8, RZ, RZ, 0x70 ;  /* 0x00000070ff087424 */ /* 0x000fe200078e00ff */
[----:B------:R2:W3:Y:S01]  /*6700*/  LDC.64 R14, c[0x4][R2] ;  /* 0x01000000020e7b82 */ /* 0x0004e20000000a00 */
[----:B------:R-:W4:Y:S01]  /*6710*/  LDCU.64 UR6, c[0x4][0x88] ;  /* 0x01001100ff0677ac */ /* 0x000f220008000a00 */
[----:B------:R-:W-:Y:S01]  /*6720*/  IMAD.MOV.U32 R13, RZ, RZ, RZ ;  /* 0x000000ffff0d7224 */ /* 0x000fe200078e00ff */
[----:B------:R-:W2:Y:S01]  /*6730*/  LDCU.64 UR4, c[0x4][0x8] ;  /* 0x01000100ff0477ac */ /* 0x000ea20008000a00 */
[----:B-1----:R-:W-:Y:S01]  /*6740*/  MOV R5, UR9 ;  /* 0x0000000900057c02 */ /* 0x002fe20008000f00 */
[----:B------:R-:W-:Y:S01]  /*6750*/  IMAD.U32 R4, RZ, RZ, UR8 ;  /* 0x00000008ff047e24 */ /* 0x000fe2000f8e00ff */
[----:B----4-:R-:W-:Y:S01]  /*6760*/  MOV R7, UR7 ;  /* 0x0000000700077c02 */ /* 0x010fe20008000f00 */
[----:B------:R-:W-:Y:S01]  /*6770*/  IMAD.U32 R6, RZ, RZ, UR6 ;  /* 0x00000006ff067e24 */ /* 0x000fe2000f8e00ff */
[----:B--2---:R-:W-:Y:S01]  /*6780*/  MOV R11, UR5 ;  /* 0x00000005000b7c02 */ /* 0x004fe20008000f00 */
[----:B------:R-:W-:Y:S02]  /*6790*/  IMAD.U32 R10, RZ, RZ, UR4 ;  /* 0x00000004ff0a7e24 */ /* 0x000fe4000f8e00ff */
[----:B------:R-:W-:Y:S07]  /*67a0*/  LEPC R20, `(.L_x_109) ;  /* 0x000000001014794e */ /* 0x000fee0000000000 */
[----:B---3-5:R-:W-:Y:S05]  /*67b0*/  CALL.ABS.NOINC R14 ;  /* 0x000000000e007343 */ /* 0x028fea0003c00000 */
.L_x_109:
[----:B------:R-:W1:Y:S01]  /*67c0*/  LDCU.64 UR8, c[0x4][0x80] ;  /* 0x01001000ff0877ac */ /* 0x000e620008000a00 */
[----:B------:R-:W2:Y:S01]  /*67d0*/  LDC.64 R2, c[0x4][R2] ;  /* 0x0100000002027b82 */ /* 0x000ea20000000a00 */
[----:B------:R-:W-:Y:S02]  /*67e0*/  HFMA2 R12, -RZ, RZ, 0, 5.9604644775390625e-08 ;  /* 0x00000001ff0c7431 */ /* 0x000fe400000001ff */
[----:B------:R-:W-:Y:S02]  /*67f0*/  IMAD.MOV.U32 R8, RZ, RZ, 0x70 ;  /* 0x00000070ff087424 */ /* 0x000fe400078e00ff */
[----:B------:R-:W-:Y:S01]  /*6800*/  IMAD.MOV.U32 R13, RZ, RZ, RZ ;  /* 0x000000ffff0d7224 */ /* 0x000fe200078e00ff */
[----:B------:R-:W3:Y:S01]  /*6810*/  LDCU.64 UR6, c[0x4][0x88] ;  /* 0x01001100ff0677ac */ /* 0x000ee20008000a00 */
[----:B------:R-:W4:Y:S01]  /*6820*/  LDCU.64 UR4, c[0x4][0x8] ;  /* 0x01000100ff0477ac */ /* 0x000f220008000a00 */
[----:B-1----:R-:W-:Y:S02]  /*6830*/  MOV R4, UR8 ;  /* 0x0000000800047c02 */ /* 0x002fe40008000f00 */
[----:B------:R-:W-:Y:S02]  /*6840*/  MOV R5, UR9 ;  /* 0x0000000900057c02 */ /* 0x000fe40008000f00 */
[----:B---3--:R-:W-:Y:S01]  /*6850*/  MOV R7, UR7 ;  /* 0x0000000700077c02 */ /* 0x008fe20008000f00 */
[----:B------:R-:W-:Y:S01]  /*6860*/  IMAD.U32 R6, RZ, RZ, UR6 ;  /* 0x00000006ff067e24 */ /* 0x000fe2000f8e00ff */
[----:B----4-:R-:W-:Y:S01]  /*6870*/  MOV R11, UR5 ;  /* 0x00000005000b7c02 */ /* 0x010fe20008000f00 */
[----:B------:R-:W-:Y:S02]  /*6880*/  IMAD.U32 R10, RZ, RZ, UR4 ;  /* 0x00000004ff0a7e24 */ /* 0x000fe4000f8e00ff */
[----:B------:R-:W-:Y:S07]  /*6890*/  LEPC R20, `(.L_x_108) ;  /* 0x000000001014794e */ /* 0x000fee0000000000 */
[----:B--2---:R-:W-:Y:S05]  /*68a0*/  CALL.ABS.NOINC R2 ;  /* 0x0000000002007343 */ /* 0x004fea0003c00000 */
.L_x_108:
[----:B------:R-:W-:Y:S02]  /*68b0*/  ISETP.NE.U32.AND P0, PT, RZ, UR60, PT ;  /* 0x0000003cff007c0c */ /* 0x000fe4000bf05070 */
[C---:B------:R-:W-:Y:S02]  /*68c0*/  ISETP.NE.U32.AND P1, PT, R50.reuse, RZ, PT ;  /* 0x000000ff3200720c */ /* 0x040fe40003f25070 */
[----:B------:R-:W-:Y:S02]  /*68d0*/  ISETP.NE.U32.AND P4, PT, R50, RZ, PT ;  /* 0x000000ff3200720c */ /* 0x000fe40003f85070 */
[----:B------:R-:W-:Y:S02]  /*68e0*/  ISETP.NE.AND.EX P0, PT, RZ, UR61, PT, P0 ;  /* 0x0000003dff007c0c */ /* 0x000fe4000bf05300 */
[C---:B------:R-:W-:Y:S02]  /*68f0*/  ISETP.NE.AND.EX P1, PT, R51.reuse, RZ, PT, P1 ;  /* 0x000000ff3300720c */ /* 0x040fe40003f25310 */
[----:B------:R-:W-:Y:S02]  /*6900*/  ISETP.NE.AND.EX P4, PT, R51, RZ, P0, P4 ;  /* 0x000000ff3300720c */ /* 0x000fe40000785340 */
[----:B------:R-:W-:Y:S02]  /*6910*/  ISETP.NE.U32.AND P5, PT, R46, RZ, PT ;  /* 0x000000ff2e00720c */ /* 0x000fe40003fa5070 */
[----:B------:R-:W-:Y:S02]  /*6920*/  ISETP.NE.U32.AND P3, PT, RZ, UR60, PT ;  /* 0x0000003cff007c0c */ /* 0x000fe4000bf65070 */
[----:B------:R-:W-:Y:S02]  /*6930*/  PLOP3.LUT P2, PT, PT, PT, PT, 0x8, 0x80 ;  /* 0x000000000080781c */ /* 0x000fe40003f4e170 */
[----:B------:R-:W-:Y:S02]  /*6940*/  ISETP.NE.AND.EX P5, PT, R47, RZ, PT, P5 ;  /* 0x000000ff2f00720c */ /* 0x000fe40003fa5350 */
[----:B------:R-:W-:Y:S03]  /*6950*/  ISETP.NE.AND.EX P3, PT, RZ, UR61, PT, P3 ;  /* 0x0000003dff007c0c */ /* 0x000fe6000bf65330 */
[----:B------:R-:W-:Y:S01]  /*6960*/  @!P4 PLOP3.LUT P2, PT, P1, PT, PT, 0x80, 0x8 ;  /* 0x000000000008c81c */ /* 0x000fe20000f4f070 */
[----:B------:R-:W-:Y:S01]  /*6970*/  @!UPT UIADD3 URZ, UPT, UPT, URZ, URZ, URZ ;  /* 0x000000fffffff290 */ /* 0x000fe2000fffe0ff */
[----:B------:R-:W-:Y:S11]  /*6980*/  @!P1 BRA `(.L_x_110) ;  /* 0x0000000000309947 */ /* 0x000ff60003800000 */
[----:B------:R-:W-:Y:S01]  /*6990*/  ISETP.NE.U32.AND P0, PT, R48, RZ, PT ;  /* 0x000000ff3000720c */ /* 0x000fe20003f05070 */
[----:B------:R-:W1:Y:S01]  /*69a0*/  LDCU.64 UR4, c[0x0][0x358] ;  /* 0x00006b00ff0477ac */ /* 0x000e620008000a00 */
[----:B------:R-:W-:Y:S02]  /*69b0*/  IMAD.MOV.U32 R54, RZ, RZ, 0x1 ;  /* 0x00000001ff367424 */ /* 0x000fe400078e00ff */
[----:B------:R-:W-:Y:S11]  /*69c0*/  ISETP.NE.AND.EX P0, PT, R49, RZ, PT, P0 ;  /* 0x000000ff3100720c */ /* 0x000ff60003f05300 */
[----:B------:R-:W-:Y:S02]  /*69d0*/  @!UPT UIADD3 URZ, UPT, UPT, URZ, URZ, URZ ;  /* 0x000000fffffff290 */ /* 0x000fe4000fffe0ff */
[----:B------:R-:W2:Y:S01]  /*69e0*/  @P0 LDC.64 R2, c[0x0][0x888] ;  /* 0x00022200ff020b82 */ /* 0x000ea20000000a00 */
[----:B------:R-:W-:Y:S04]  /*69f0*/  @P0 IMAD R0, R50, UR36, RZ ;  /* 0x0000002432000c24 */ /* 0x000fe8000f8e02ff */
[----:B--2---:R-:W-:Y:S04]  /*6a00*/  @P0 IMAD.WIDE R2, R0, 0x4, R2 ;  /* 0x0000000400020825 */ /* 0x004fe800078e0202 */
[----:B------:R-:W-:Y:S01]  /*6a10*/  HFMA2 R0, -RZ, RZ, 0, 5.9604644775390625e-08 ;  /* 0x00000001ff007431 */ /* 0x000fe200000001ff */
[----:B-1---5:R1:W5:Y:S04]  /*6a20*/  @P0 LDG.E R27, desc[UR4][R2.64] ;  /* 0x00000004021b0981 */ /* 0x022368000c1e1900 */
[----:B------:R-:W-:Y:S01]  /*6a30*/  @!P0 PRMT R54, R0, 0x7610, R54 ;  /* 0x0000761000368816 */ /* 0x000fe20000000036 */
[----:B-1----:R-:W2:Y:S06]  /*6a40*/  @!P0 LDC R27, c[0x0][0x880] ;  /* 0x00022000ff1b8b82 */ /* 0x002eac0000000800 */
.L_x_110:
[----:B------:R-:W-:Y:S05]  /*6a50*/  @!P5 BRA `(.L_x_111) ;  /* 0x000000000024d947 */ /* 0x000fea0003800000 */
[----:B------:R-:W-:Y:S01]  /*6a60*/  ISETP.NE.U32.AND P0, PT, R44, RZ, PT ;  /* 0x000000ff2c00720c */ /* 0x000fe20003f05070 */
[----:B------:R-:W1:Y:S03]  /*6a70*/  LDCU.64 UR4, c[0x0][0x358] ;  /* 0x00006b00ff0477ac */ /* 0x000e660008000a00 */
[----:B------:R-:W-:Y:S11]  /*6a80*/  ISETP.NE.AND.EX P0, PT, R45, RZ, PT, P0 ;  /* 0x000000ff2d00720c */ /* 0x000ff60003f05300 */
[----:B------:R-:W-:Y:S02]  /*6a90*/  @!UPT UIADD3 URZ, UPT, UPT, URZ, URZ, URZ ;  /* 0x000000fffffff290 */ /* 0x000fe4000fffe0ff */
[----:B------:R-:W3:Y:S01]  /*6aa0*/  @P0 LDC.64 R2, c[0x0][0x8a8] ;  /* 0x00022a00ff020b82 */ /* 0x000ee20000000a00 */
[----:B------:R-:W-:Y:S04]  /*6ab0*/  @P0 IMAD R0, R46, UR36, RZ ;  /* 0x000000242e000c24 */ /* 0x000fe8000f8e02ff */
[----:B---3--:R-:W-:Y:S05]  /*6ac0*/  @P0 IMAD.WIDE R2, R0, 0x4, R2 ;  /* 0x0000000400020825 */ /* 0x008fea00078e0202 */
[----:B-1---5:R1:W5:Y:S02]  /*6ad0*/  @P0 LDG.E R24, desc[UR4][R2.64] ;  /* 0x0000000402180981 */ /* 0x022364000c1e1900 */
[----:B-1----:R-:W3:Y:S02]  /*6ae0*/  @!P0 LDC R24, c[0x0][0x8a0] ;  /* 0x00022800ff188b82 */ /* 0x002ee40000000800 */
.L_x_111:
[----:B--2--5:R-:W-:Y:S01]  /*6af0*/  FSETP.NEU.AND P0, PT, R27, RZ, PT ;  /* 0x000000ff1b00720b */ /* 0x024fe20003f0d000 */
[----:B------:R-:W-:Y:S01]  /*6b00*/  ULOP3.LUT UR4, UR54, 0x1, URZ, 0x3c, !UPT ;  /* 0x0000000136047892 */ /* 0x000fe2000f8e3cff */
[----:B------:R-:W-:Y:S01]  /*6b10*/  SEL R5, RZ, 0xffffffff, P3 ;  /* 0xffffffffff057807 */ /* 0x000fe20001800000 */
[----:B------:R-:W-:Y:S01]  /*6b20*/  IMAD.U32 R28, RZ, RZ, UR47 ;  /* 0x0000002fff1c7e24 */ /* 0x000fe2000f8e00ff */
[----:B------:R-:W-:Y:S01]  /*6b30*/  @!P4 LOP3.LUT P3, RZ, R54, 0xff, RZ, 0xc0, !PT ;  /* 0x000000ff36ffc812 */ /* 0x000fe2000786c0ff */
[----:B------:R-:W-:Y:S01]  /*6b40*/  IMAD.SHL.U32 R73, R52, 0x2, RZ ;  /* 0x0000000234497824 */ /* 0x000fe200078e00ff */
[----:B------:R-:W-:Y:S01]  /*6b50*/  @!P4 SEL R2, RZ, 0xffffffff, P0 ;  /* 0xffffffffff02c807 */ /* 0x000fe20000000000 */
[----:B------:R-:W-:Y:S01]  /*6b60*/  IMAD.U32 R74, RZ, RZ, UR4 ;  /* 0x00000004ff4a7e24 */ /* 0x000fe2000f8e00ff */
[----:B------:R-:W-:Y:S01]  /*6b70*/  LEA R62, R22, UR44, 0x3 ;  /* 0x0000002c163e7c11 */ /* 0x000fe2000f8e18ff */
[----:B------:R-:W-:Y:S01]  /*6b80*/  IMAD.SHL.U32 R28, R28, 0x1000, RZ ;  /* 0x000010001c1c7824 */ /* 0x000fe200078e00ff */
[C---:B------:R-:W-:Y:S01]  /*6b90*/  @P2 SEL R2, R5.reuse, R2, !P3 ;  /* 0x0000000205022207 */ /* 0x040fe20005800000 */
[----:B------:R-:W-:Y:S01]  /*6ba0*/  BSSY B1, `(.L_x_112) ;  /* 0x0000034000017945 */ /* 0x000fe20003800000 */
[----:B------:R-:W-:Y:S01]  /*6bb0*/  SHF.L.U32 R3, R66, 0x1f, RZ ;  /* 0x0000001f42037819 */ /* 0x000fe200000006ff */
[----:B------:R-:W-:Y:S01]  /*6bc0*/  IMAD.MOV.U32 R72, RZ, RZ, 0x1 ;  /* 0x00000001ff487424 */ /* 0x000fe200078e00ff */
[----:B------:R-:W-:Y:S01]  /*6bd0*/  @!P4 LOP3.LUT R2, R2, 0x1, RZ, 0xc0, !PT ;  /* 0x000000010202c812 */ /* 0x000fe200078ec0ff */
[----:B------:R-:W-:Y:S01]  /*6be0*/  IMAD R25, R22, 0x20, R23 ;  /* 0x0000002016197824 */ /* 0x000fe200078e0217 */
[----:B------:R-:W-:Y:S01]  /*6bf0*/  CS2R R42, SRZ ;  /* 0x00000000002a7805 */ /* 0x000fe2000001ff00 */
[----:B------:R-:W-:Y:S01]  /*6c00*/  IMAD.U32 R30, RZ, RZ, UR47 ;  /* 0x0000002fff1e7e24 */ /* 0x000fe2000f8e00ff */
[----:B------:R-:W-:Y:S01]  /*6c10*/  ISETP.NE.U32.OR P6, PT, R2, 0x1, P4 ;  /* 0x000000010200780c */ /* 0x000fe200027c5470 */
[----:B------:R-:W-:Y:S01]  /*6c20*/  IMAD.U32 R2, RZ, RZ, UR47 ;  /* 0x0000002fff027e24 */ /* 0x000fe2000f8e00ff */
[----:B------:R-:W-:Y:S02]  /*6c30*/  LOP3.LUT P4, R63, R54, 0xff, RZ, 0xc0, !PT ;  /* 0x000000ff363f7812 */ /* 0x000fe4000788c0ff */
[----:B------:R-:W-:Y:S02]  /*6c40*/  CS2R R40, SRZ ;  /* 0x0000000000287805 */ /* 0x000fe4000001ff00 */
[----:B------:R-:W-:Y:S02]  /*6c50*/  P2R R71, PR, RZ, 0x40 ;  /* 0x00000040ff477803 */ /* 0x000fe40000000000 */
[----:B------:R-:W-:Y:S02]  /*6c60*/  CS2R R34, SRZ ;  /* 0x0000000000227805 */ /* 0x000fe4000001ff00 */
[----:B------:R-:W-:Y:S02]  /*6c70*/  LEA R0, R2, UR44, 0x3 ;  /* 0x0000002c02007c11 */ /* 0x000fe4000f8e18ff */
[----:B------:R-:W-:Y:S02]  /*6c80*/  CS2R R32, SRZ ;  /* 0x0000000000207805 */ /* 0x000fe4000001ff00 */
[----:B------:R-:W-:Y:S02]  /*6c90*/  SEL R2, RZ, 0xffffffff, P0 ;  /* 0xffffffffff027807 */ /* 0x000fe40000000000 */
[----:B------:R-:W-:Y:S02]  /*6ca0*/  IADD3 R31, PT, PT, R28, UR44, R73 ;  /* 0x0000002c1c1f7c10 */ /* 0x000fe4000fffe049 */
[----:B------:R-:W-:Y:S02]  /*6cb0*/  @P1 SEL R2, R5, R2, !P4 ;  /* 0x0000000205021207 */ /* 0x000fe40006000000 */
[----:B------:R-:W-:Y:S02]  /*6cc0*/  @P6 SHF.L.U32 R7, R74, 0x1f, RZ ;  /* 0x0000001f4a076819 */ /* 0x000fe400000006ff */
[----:B------:R-:W-:Y:S02]  /*6cd0*/  LOP3.LUT R2, R2, 0x1, RZ, 0xc0, !PT ;  /* 0x0000000102027812 */ /* 0x000fe400078ec0ff */
[----:B------:R-:W1:Y:S02]  /*6ce0*/  @P6 SYNCS.PHASECHK.TRANS64.TRYWAIT P3, [R0+URZ+0x80], R7 ;  /* 0x00008007000065a7 */ /* 0x000e6400080611ff */
[----:B------:R-:W-:Y:S04]  /*6cf0*/  ISETP.NE.U32.AND P5, PT, R2, 0x1, PT ;  /* 0x000000010200780c */ /* 0x000fe80003fa5070 */
[----:B------:R-:W-:Y:S01]  /*6d00*/  P2R R75, PR, RZ, 0x20 ;  /* 0x00000020ff4b7803 */ /* 0x000fe20000000000 */
[----:B------:R2:W4:Y:S01]  /*6d10*/  SYNCS.PHASECHK.TRANS64.TRYWAIT P2, [R62+URZ+0xe0], R3 ;  /* 0x0000e0033e0075a7 */ /* 0x00052200080411ff */
[----:B-1----:R-:W-:Y:S01]  /*6d20*/  @P6 SEL R72, RZ, 0x1, !P3 ;  /* 0x00000001ff486807 */ /* 0x002fe20005800000 */
[----:B--2---:R-:W-:Y:S06]  /*6d30*/  @!P6 BRA `(.L_x_113) ;  /* 0x000000000068e947 */ /* 0x004fec0003800000 */
[----:B------:R-:W-:Y:S01]  /*6d40*/  LOP3.LUT P6, RZ, R53, 0x40, RZ, 0xc0, !PT ;  /* 0x0000004035ff7812 */ /* 0x000fe200078cc0ff */
[C---:B------:R-:W-:Y:S01]  /*6d50*/  VIADD R4, R31.reuse, 0x200 ;  /* 0x000002001f047836 */ /* 0x040fe20000000000 */
[----:B------:R-:W-:Y:S01]  /*6d60*/  ISETP.NE.AND P1, PT, R72, RZ, PT ;  /* 0x000000ff4800720c */ /* 0x000fe20003f25270 */
[----:B------:R-:W-:Y:S01]  /*6d70*/  BSSY B0, `(.L_x_114) ;  /* 0x000000d000007945 */ /* 0x000fe20003800000 */
[----:B------:R-:W-:Y:S01]  /*6d80*/  PLOP3.LUT P0, PT, PT, PT, PT, 0x8, 0x80 ;  /* 0x000000000080781c */ /* 0x000fe20003f0e170 */
[----:B------:R-:W-:Y:S01]  /*6d90*/  @P5 VIADD R2, R31, 0x210 ;  /* 0x000002101f025836 */ /* 0x000fe20000000000 */
[----:B------:R-:W-:Y:S02]  /*6da0*/  @P5 PLOP3.LUT P0, PT, P6, PT, PT, 0x80, 0x8 ;  /* 0x000000000008581c */ /* 0x000fe4000370f070 */
[----:B------:R-:W-:Y:S02]  /*6db0*/  CS2R R42, SRZ ;  /* 0x00000000002a7805 */ /* 0x000fe4000001ff00 */
[----:B------:R-:W-:Y:S02]  /*6dc0*/  CS2R R40, SRZ ;  /* 0x0000000000287805 */ /* 0x000fe4000001ff00 */
[----:B------:R-:W-:Y:S02]  /*6dd0*/  CS2R R34, SRZ ;  /* 0x0000000000227805 */ /* 0x000fe4000001ff00 */
[----:B------:R-:W-:Y:S05]  /*6de0*/  CS2R R32, SRZ ;  /* 0x0000000000207805 */ /* 0x000fea000001ff00 */
[----:B------:R-:W-:Y:S01]  /*6df0*/  @P0 VIADD R2, R4, 0xfffffff0 ;  /* 0xfffffff004020836 */ /* 0x000fe20000000000 */
[----:B------:R-:W-:Y:S06]  /*6e00*/  @P1 BRA `(.L_x_115) ;  /* 0x00000000000c1947 */ /* 0x000fec0003800000 */
[----:B------:R-:W-:Y:S04]  /*6e10*/  SHF.L.U32 R5, R74, 0x1f, RZ ;  /* 0x0000001f4a057819 */ /* 0x000fe800000006ff */
[----:B------:R-:W1:Y:S02]  /*6e20*/  SYNCS.PHASECHK.TRANS64.TRYWAIT P0, [R0+URZ+0x80], R5 ;  /* 0x00008005000075a7 */ /* 0x000e6400080011ff */
[----:B-1----:R-:W-:Y:S05]  /*6e30*/  @!P0 BRA `(.L_x_116) ;  /* 0x0000002000688947 */ /* 0x002fea0003800000 */
.L_x_115:
[----:B------:R-:W-:Y:S05]  /*6e40*/  BSYNC B0 ;  /* 0x0000000000007941 */ /* 0x000fea0003800000 */
.L_x_114:
[----:B------:R-:W-:Y:S01]  /*6e50*/  UIADD3 UR4, UPT, UPT, UR47, 0x1, URZ ;  /* 0x000000012f047890 */ /* 0x000fe2000fffe0ff */
[----:B------:R-:W-:Y:S03]  /*6e60*/  ISETP.NE.AND P0, PT, R75, RZ, PT ;  /* 0x000000ff4b00720c */ /* 0x000fe60003f05270 */
[----:B------:R-:W-:Y:S04]  /*6e70*/  UISETP.NE.AND UP0, UPT, UR4, 0x3, UPT ;  /* 0x000000030400788c */ /* 0x000fe8000bf05270 */
[----:B------:R-:W-:Y:S02]  /*6e80*/  USEL UR5, URZ, 0x1, UP0 ;  /* 0x00000001ff057887 */ /* 0x000fe40008000000 */
[----:B------:R-:W-:Y:S04]  /*6e90*/  USEL UR4, UR4, URZ, UP0 ;  /* 0x000000ff04047287 */ /* 0x000fe80008000000 */
[----:B------:R2:W1:Y:S01]  /*6ea0*/  @P0 LDS.128 R40, [R2] ;  /* 0x0000000002280984 */ /* 0x0004620000000c00 */
[----:B------:R-:W-:Y:S01]  /*6eb0*/  LOP3.LUT R74, R74, UR5, RZ, 0x3c, !PT ;  /* 0x000000054a4a7c12 */ /* 0x000fe2000f8e3cff */
[----:B------:R-:W-:Y:S02]  /*6ec0*/  IMAD.U32 R30, RZ, RZ, UR4 ;  /* 0x00000004ff1e7e24 */ /* 0x000fe4000f8e00ff */
[----:B------:R2:W1:Y:S04]  /*6ed0*/  @P0 LDS.128 R32, [R31+0x200] ;  /* 0x000200001f200984 */ /* 0x0004680000000c00 */
.L_x_113:
[----:B------:R-:W-:Y:S05]  /*6ee0*/  BSYNC B1 ;  /* 0x0000000000017941 */ /* 0x000fea0003800000 */
.L_x_112:
[----:B-1----:R-:W-:Y:S04]  /*6ef0*/  SHF.R.U32.HI R0, RZ, 0x15, R25 ;  /* 0x00000015ff007819 */ /* 0x002fe80000011619 */
[----:B------:R-:W-:Y:S01]  /*6f00*/  LOP3.LUT P0, RZ, R0, 0x3, R55, 0x48, !PT ;  /* 0x0000000300ff7812 */ /* 0x000fe20007804837 */
[----:B------:R-:W-:Y:S01]  /*6f10*/  @!UPT UIADD3 URZ, UPT, UPT, URZ, URZ, URZ ;  /* 0x000000fffffff290 */ /* 0x000fe2000fffe0ff */
[----:B----4-:R-:W-:Y:S11]  /*6f20*/  @P2 BRA `(.L_x_117) ;  /* 0x0000000000082947 */ /* 0x010ff60003800000 */
[----:B------:R-:W1:Y:S02]  /*6f30*/  SYNCS.PHASECHK.TRANS64.TRYWAIT P1, [R62+URZ+0xe0], R3 ;  /* 0x0000e0033e0075a7 */ /* 0x000e6400080211ff */
[----:B-1----:R-:W-:Y:S05]  /*6f40*/  @!P1 BRA `(.L_x_118) ;  /* 0x0000002000389947 */ /* 0x002fea0003800000 */
.L_x_117:
[----:B------:R-:W-:Y:S05]  /*6f50*/  @!P0 BRA `(.L_x_119) ;  /* 0x0000000000408947 */ /* 0x000fea0003800000 */
[----:B------:R-:W4:Y:S01]  /*6f60*/  LDCU.64 UR8, c[0x4][0x70] ;  /* 0x01000e00ff0877ac */ /* 0x000f220008000a00 */
[----:B-1----:R-:W-:Y:S01]  /*6f70*/  MOV R3, 0x0 ;  /* 0x0000000000037802 */ /* 0x002fe20000000f00 */
[----:B------:R-:W-:Y:S02]  /*6f80*/  HFMA2 R12, -RZ, RZ, 0, 5.9604644775390625e-08 ;  /* 0x00000001ff0c7431 */ /* 0x000fe400000001ff */
[----:B------:R-:W-:Y:S02]  /*6f90*/  IMAD.MOV.U32 R8, RZ, RZ, 0x192 ;  /* 0x00000192ff087424 */ /* 0x000fe400078e00ff */
[----:B------:R-:W-:Y:S01]  /*6fa0*/  IMAD.MOV.U32 R13, RZ, RZ, RZ ;  /* 0x000000ffff0d7224 */ /* 0x000fe200078e00ff */
[----:B------:R-:W1:Y:S01]  /*6fb0*/  LDCU.64 UR6, c[0x4][0x78] ;  /* 0x01000f00ff0677ac */ /* 0x000e620008000a00 */
[----:B--2---:R-:W2:Y:S01]  /*6fc0*/  LDC.64 R2, c[0x4][R3] ;  /* 0x0100000003027b82 */ /* 0x004ea20000000a00 */
[----:B------:R-:W5:Y:S01]  /*6fd0*/  LDCU.64 UR4, c[0x4][0x10] ;  /* 0x01000200ff0477ac */ /* 0x000f620008000a00 */
[----:B----4-:R-:W-:Y:S01]  /*6fe0*/  MOV R5, UR9 ;  /* 0x0000000900057c02 */ /* 0x010fe20008000f00 */
[----:B------:R-:W-:Y:S01]  /*6ff0*/  IMAD.U32 R4, RZ, RZ, UR8 ;  /* 0x00000008ff047e24 */ /* 0x000fe2000f8e00ff */
[----:B-1----:R-:W-:Y:S01]  /*7000*/  MOV R7, UR7 ;  /* 0x0000000700077c02 */ /* 0x002fe20008000f00 */
[----:B------:R-:W-:Y:S01]  /*7010*/  IMAD.U32 R6, RZ, RZ, UR6 ;  /* 0x00000006ff067e24 */ /* 0x000fe2000f8e00ff */
[----:B-----5:R-:W-:Y:S01]  /*7020*/  MOV R11, UR5 ;  /* 0x00000005000b7c02 */ /* 0x020fe20008000f00 */
[----:B------:R-:W-:Y:S02]  /*7030*/  IMAD.U32 R10, RZ, RZ, UR4 ;  /* 0x00000004ff0a7e24 */ /* 0x000fe4000f8e00ff */
[----:B------:R-:W-:Y:S07]  /*7040*/  LEPC R20, `(.L_x_119) ;  /* 0x000000001014794e */ /* 0x000fee0000000000 */
[----:B--23--:R-:W-:Y:S05]  /*7050*/  CALL.ABS.NOINC R2 ;  /* 0x0000000002007343 */ /* 0x00cfea0003c00000 */
.L_x_119:
[C---:B------:R-:W-:Y:S01]  /*7060*/  SHF.L.U32 R20, R32.reuse, 0x10, RZ ;  /* 0x0000001020147819 */ /* 0x040fe200000006ff */
[----:B------:R-:W-:Y:S05]  /*7070*/  WARPSYNC.ALL ;  /* 0x0000000000007948 */ /* 0x000fea0003800000 */
[----:B------:R-:W-:Y:S01]  /*7080*/  R2UR UR4, R25 ;  /* 0x00000000190472ca */ /* 0x000fe200000e0000 */
[----:B------:R-:W-:Y:S01]  /*7090*/  BSSY.RECONVERGENT B0, `(.L_x_120) ;  /* 0x0000056000007945 */ /* 0x000fe20003800200 */
[----:B------:R-:W-:Y:S02]  /*70a0*/  LOP3.LUT R21, R32, 0xffff0000, RZ, 0xc0, !PT ;  /* 0xffff000020157812 */ /* 0x000fe400078ec0ff */
[----:B------:R-:W-:Y:S02]  /*70b0*/  LOP3.LUT R26, R33, 0xffff0000, RZ, 0xc0, !PT ;  /* 0xffff0000211a7812 */ /* 0x000fe400078ec0ff */
[----:B------:R-:W-:Y:S02]  /*70c0*/  SHF.L.U32 R29, R35, 0x10, RZ ;  /* 0x00000010231d7819 */ /* 0x000fe400000006ff */
[----:B------:R-:W-:Y:S02]  /*70d0*/  MOV R76, 0x10 ;  /* 0x00000010004c7802 */ /* 0x000fe40000000f00 */
[----:B------:R-:W-:Y:S02]  /*70e0*/  LOP3.LUT P6, RZ, R53, 0x40, RZ, 0xc0, !PT ;  /* 0x0000004035ff7812 */ /* 0x000fe400078cc0ff */
[----:B------:R-:W-:Y:S01]  /*70f0*/  ISETP.NE.AND P0, PT, R67, RZ, PT ;  /* 0x000000ff4300720c */ /* 0x000fe20003f05270 */
[----:B------:R-:W3:Y:S01]  /*7100*/  LDTM.x16 R4, tmem[UR4] ;  /* 0x00000004000479ee */ /* 0x000ee20008240000 */
[----:B------:R-:W-:Y:S04]  /*7110*/  SEL R76, R76, 0xfffffff0, !P6 ;  /* 0xfffffff04c4c7807 */ /* 0x000fe80007000000 */
[----:B------:R-:W-:Y:S01]  /*7120*/  IADD3 R77, PT, PT, R31, R76, RZ ;  /* 0x0000004c1f4d7210 */ /* 0x000fe20007ffe0ff */
[C---:B---3--:R-:W-:Y:S01]  /*7130*/  FMUL R0, R24.reuse, R4 ;  /* 0x0000000418007220 */ /* 0x048fe20000400000 */
[C---:B--2---:R-:W-:Y:S01]  /*7140*/  FMUL R2, R24.reuse, R5 ;  /* 0x0000000518027220 */ /* 0x044fe20000400000 */
[C---:B-1----:R-:W-:Y:S01]  /*7150*/  FMUL R3, R24.reuse, R6 ;  /* 0x0000000618037220 */ /* 0x042fe20000400000 */
[----:B------:R-:W-:Y:S01]  /*7160*/  FMUL R7, R24, R7 ;  /* 0x0000000718077220 */ /* 0x000fe20000400000 */
[----:B------:R-:W-:Y:S01]  /*7170*/  FFMA R0, R27, R20, R0 ;  /* 0x000000141b007223 */ /* 0x000fe20000000000 */
[----:B------:R-:W-:Y:S01]  /*7180*/  SHF.L.U32 R20, R33, 0x10, RZ ;  /* 0x0000001021147819 */ /* 0x000fe200000006ff */
[C---:B------:R-:W-:Y:S01]  /*7190*/  FFMA R2, R27.reuse, R21, R2 ;  /* 0x000000151b027223 */ /* 0x040fe20000000002 */
[----:B------:R-:W-:Y:S01]  /*71a0*/  SHF.L.U32 R21, R34, 0x10, RZ ;  /* 0x0000001022157819 */ /* 0x000fe200000006ff */
[C---:B------:R-:W-:Y:S01]  /*71b0*/  FMUL R4, R24.reuse, R8 ;  /* 0x0000000818047220 */ /* 0x040fe20000400000 */
[----:B------:R-:W-:Y:S01]  /*71c0*/  FMUL R5, R24, R9 ;  /* 0x0000000918057220 */ /* 0x000fe20000400000 */
[C---:B------:R-:W-:Y:S01]  /*71d0*/  FFMA R3, R27.reuse, R20, R3 ;  /* 0x000000141b037223 */ /* 0x040fe20000000003 */
[----:B------:R-:W-:Y:S01]  /*71e0*/  LOP3.LUT R20, R34, 0xffff0000, RZ, 0xc0, !PT ;  /* 0xffff000022147812 */ /* 0x000fe200078ec0ff */
[----:B------:R-:W-:Y:S01]  /*71f0*/  FFMA R7, R27, R26, R7 ;  /* 0x0000001a1b077223 */ /* 0x000fe20000000007 */
[----:B------:R-:W-:Y:S01]  /*7200*/  LOP3.LUT R26, R35, 0xffff0000, RZ, 0xc0, !PT ;  /* 0xffff0000231a7812 */ /* 0x000fe200078ec0ff */
[----:B------:R-:W-:Y:S01]  /*7210*/  FMUL R6, R24, R10 ;  /* 0x0000000a18067220 */ /* 0x000fe20000400000 */
[----:B------:R-:W-:Y:S01]  /*7220*/  F2FP.BF16.F32.PACK_AB R36, R2, R0 ;  /* 0x000000000224723e */ /* 0x000fe200000010ff */
[----:B------:R-:W-:Y:S01]  /*7230*/  FMUL R11, R24, R11 ;  /* 0x0000000b180b7220 */ /* 0x000fe20000400000 */
[----:B------:R-:W-:Y:S01]  /*7240*/  F2FP.BF16.F32.PACK_AB R37, R7, R3 ;  /* 0x000000030725723e */ /* 0x000fe200000010ff */
[C---:B------:R-:W-:Y:S01]  /*7250*/  FFMA R4, R27.reuse, R21, R4 ;  /* 0x000000151b047223 */ /* 0x040fe20000000004 */
[C---:B------:R-:W-:Y:S01]  /*7260*/  FFMA R5, R27.reuse, R20, R5 ;  /* 0x000000141b057223 */ /* 0x040fe20000000005 */
[C---:B------:R-:W-:Y:S01]  /*7270*/  FFMA R6, R27.reuse, R29, R6 ;  /* 0x0000001d1b067223 */ /* 0x040fe20000000006 */
[----:B------:R-:W-:Y:S01]  /*7280*/  SHF.L.U32 R20, R40, 0x10, RZ ;  /* 0x0000001028147819 */ /* 0x000fe200000006ff */
[----:B------:R-:W-:Y:S01]  /*7290*/  FFMA R11, R27, R26, R11 ;  /* 0x0000001a1b0b7223 */ /* 0x000fe2000000000b */
[----:B------:R-:W-:Y:S01]  /*72a0*/  FMUL R8, R24, R12 ;  /* 0x0000000c18087220 */ /* 0x000fe20000400000 */
[----:B------:R-:W-:Y:S01]  /*72b0*/  LOP3.LUT R26, R40, 0xffff0000, RZ, 0xc0, !PT ;  /* 0xffff0000281a7812 */ /* 0x000fe200078ec0ff */
[C---:B------:R-:W-:Y:S01]  /*72c0*/  FMUL R9, R24.reuse, R13 ;  /* 0x0000000d18097220 */ /* 0x040fe20000400000 */
[----:B------:R-:W-:Y:S01]  /*72d0*/  SHF.L.U32 R21, R41, 0x10, RZ ;  /* 0x0000001029157819 */ /* 0x000fe200000006ff */
[C---:B------:R-:W-:Y:S01]  /*72e0*/  FMUL R10, R24.reuse, R14 ;  /* 0x0000000e180a7220 */ /* 0x040fe20000400000 */
[----:B------:R-:W-:Y:S01]  /*72f0*/  FFMA R8, R27, R20, R8 ;  /* 0x000000141b087223 */ /* 0x000fe20000000008 */
[----:B------:R-:W-:Y:S01]  /*7300*/  LOP3.LUT R20, R41, 0xffff0000, RZ, 0xc0, !PT ;  /* 0xffff000029147812 */ /* 0x000fe200078ec0ff */
[C---:B------:R-:W-:Y:S01]  /*7310*/  FFMA R9, R27.reuse, R26, R9 ;  /* 0x0000001a1b097223 */ /* 0x040fe20000000009 */
[----:B------:R-:W-:Y:S01]  /*7320*/  FMUL R15, R24, R15 ;  /* 0x0000000f180f7220 */ /* 0x000fe20000400000 */
[C---:B------:R-:W-:Y:S01]  /*7330*/  FFMA R10, R27.reuse, R21, R10 ;  /* 0x000000151b0a7223 */ /* 0x040fe2000000000a */
[----:B------:R-:W-:Y:S01]  /*7340*/  SHF.L.U32 R21, R42, 0x10, RZ ;  /* 0x000000102a157819 */ /* 0x000fe200000006ff */
[----:B------:R-:W-:Y:S01]  /*7350*/  FMUL R12, R24, R16 ;  /* 0x00000010180c7220 */ /* 0x000fe20000400000 */
[----:B------:R-:W-:Y:S01]  /*7360*/  LOP3.LUT R26, R42, 0xffff0000, RZ, 0xc0, !PT ;  /* 0xffff00002a1a7812 */ /* 0x000fe200078ec0ff */
[----:B------:R-:W-:Y:S01]  /*7370*/  FFMA R15, R27, R20, R15 ;  /* 0x000000141b0f7223 */ /* 0x000fe2000000000f */
[C---:B------:R-:W-:Y:S01]  /*7380*/  FMUL R13, R24.reuse, R17 ;  /* 0x00000011180d7220 */ /* 0x040fe20000400000 */
[C---:B------:R-:W-:Y:S01]  /*7390*/  SHF.L.U32 R29, R43.reuse, 0x10, RZ ;  /* 0x000000102b1d7819 */ /* 0x040fe200000006ff */
[C---:B------:R-:W-:Y:S01]  /*73a0*/  FMUL R14, R24.reuse, R18 ;  /* 0x00000012180e7220 */ /* 0x040fe20000400000 */
[----:B------:R-:W-:Y:S01]  /*73b0*/  LOP3.LUT R20, R43, 0xffff0000, RZ, 0xc0, !PT ;  /* 0xffff00002b147812 */ /* 0x000fe200078ec0ff */
[----:B------:R-:W-:Y:S01]  /*73c0*/  FMUL R19, R24, R19 ;  /* 0x0000001318137220 */ /* 0x000fe20000400000 */
[----:B------:R-:W-:Y:S01]  /*73d0*/  F2FP.BF16.F32.PACK_AB R38, R5, R4 ;  /* 0x000000040526723e */ /* 0x000fe200000010ff */
[----:B------:R-:W-:Y:S01]  /*73e0*/  FFMA R12, R27, R21, R12 ;  /* 0x000000151b0c7223 */ /* 0x000fe2000000000c */
[----:B------:R-:W-:Y:S01]  /*73f0*/  F2FP.BF16.F32.PACK_AB R39, R11, R6 ;  /* 0x000000060b27723e */ /* 0x000fe200000010ff */
[C---:B------:R-:W-:Y:S01]  /*7400*/  FFMA R13, R27.reuse, R26, R13 ;  /* 0x0000001a1b0d7223 */ /* 0x040fe2000000000d */
[C---:B------:R-:W-:Y:S01]  /*7410*/  FFMA R14, R27.reuse, R29, R14 ;  /* 0x0000001d1b0e7223 */ /* 0x040fe2000000000e */
[----:B------:R-:W-:Y:S01]  /*7420*/  FFMA R19, R27, R20, R19 ;  /* 0x000000141b137223 */ /* 0x000fe20000000013 */
[----:B------:R-:W-:Y:S01]  /*7430*/  F2FP.BF16.F32.PACK_AB R56, R9, R8 ;  /* 0x000000080938723e */ /* 0x000fe200000010ff */
[----:B------:R1:W-:Y:S01]  /*7440*/  STS.128 [R31+0x200], R36 ;  /* 0x000200241f007388 */ /* 0x0003e20000000c00 */
[----:B------:R-:W-:Y:S02]  /*7450*/  F2FP.BF16.F32.PACK_AB R57, R15, R10 ;  /* 0x0000000a0f39723e */ /* 0x000fe400000010ff */
[----:B------:R-:W-:Y:S02]  /*7460*/  F2FP.BF16.F32.PACK_AB R58, R13, R12 ;  /* 0x0000000c0d3a723e */ /* 0x000fe400000010ff */
[----:B------:R-:W-:Y:S05]  /*7470*/  F2FP.BF16.F32.PACK_AB R59, R19, R14 ;  /* 0x0000000e133b723e */ /* 0x000fea00000010ff */
[----:B------:R1:W-:Y:S01]  /*7480*/  STS.128 [R77+0x200], R56 ;  /* 0x000200384d007388 */ /* 0x0003e20000000c00 */
[----:B------:R-:W-:Y:S01]  /*7490*/  @!PT LDS RZ, [RZ] ;  /* 0x00000000fffff984 */ /* 0x000fe20000000800 */
[----:B------:R-:W-:Y:S01]  /*74a0*/  @!PT LDS RZ, [RZ] ;  /* 0x00000000fffff984 */ /* 0x000fe20000000800 */
[----:B------:R-:W-:Y:S01]  /*74b0*/  @!PT LDS RZ, [RZ] ;  /* 0x00000000fffff984 */ /* 0x000fe20000000800 */
[----:B------:R-:W-:Y:S01]  /*74c0*/  @!PT LDS RZ, [RZ] ;  /* 0x00000000fffff984 */ /* 0x000fe20000000800 */
[----:B------:R2:W-:Y:S07]  /*74d0*/  MEMBAR.ALL.CTA ;  /* 0x0000000000007992 */ /* 0x0005ee0000008000 */
[----:B--2---:R-:W2:Y:S02]  /*74e0*/  FENCE.VIEW.ASYNC.S ;  /* 0x00000000000073c6 */ /* 0x004ea40000000000 */
[----:B--2---:R-:W-:Y:S06]  /*74f0*/  BAR.SYNC.DEFER_BLOCKING 0x1, 0x80 ;  /* 0x0042000000007b1d */ /* 0x004fec0000010000 */
[----:B------:R-:W-:Y:S05]  /*7500*/  @P0 BRA `(.L_x_121) ;  /* 0x0000000000380947 */ /* 0x000fea0003800000 */
[----:B------:R-:W2:Y:S01]  /*7510*/  LDCU.64 UR6, c[0x0][0x348] ;  /* 0x00006900ff0677ac */ /* 0x000ea20008000a00 */
[----:B------:R-:W-:Y:S01]  /*7520*/  R2UR UR5, R28 ;  /* 0x000000001c0572ca */ /* 0x000fe200000e0000 */
[----:B------:R-:W-:Y:S01]  /*7530*/  UMOV UR51, UR36 ;  /* 0x0000002400337c82 */ /* 0x000fe20008000000 */
[----:B------:R-:W-:Y:S01]  /*7540*/  UIADD3 UR9, UPT, UPT, UR49, 0x20, URZ ;  /* 0x0000002031097890 */ /* 0x000fe2000fffe0ff */
[----:B------:R-:W-:Y:S01]  /*7550*/  UMOV UR10, UR50 ;  /* 0x00000032000a7c82 */ /* 0x000fe20008000000 */
[----:B------:R-:W-:Y:S09]  /*7560*/  UMOV UR11, UR36 ;  /* 0x00000024000b7c82 */ /* 0x000ff20008000000 */
[----:B------:R-:W-:Y:S02]  /*7570*/  UIADD3 UR5, UPT, UPT, UR44, UR5, URZ ;  /* 0x000000052c057290 */ /* 0x000fe4000fffe0ff */
[----:B--2---:R-:W-:Y:S02]  /*7580*/  UIADD3 UR4, UP0, UPT, UR6, 0x680, URZ ;  /* 0x0000068006047890 */ /* 0x004fe4000ff1e0ff */
[----:B------:R-:W-:Y:S02]  /*7590*/  UIADD3 UR48, UPT, UPT, UR5, 0x200, URZ ;  /* 0x0000020005307890 */ /* 0x000fe4000fffe0ff */
[----:B------:R-:W-:Y:S02]  /*75a0*/  UIADD3 UR8, UPT, UPT, UR5, 0xa00, URZ ;  /* 0x00000a0005087890 */ /* 0x000fe4000fffe0ff */
[----:B------:R-:W-:Y:S09]  /*75b0*/  UIADD3.X UR5, UPT, UPT, URZ, UR7, URZ, UP0, !UPT ;  /* 0x00000007ff057290 */ /* 0x000ff200087fe4ff */
[----:B------:R2:W-:Y:S01]  /*75c0*/  UTMASTG.3D [UR48], [UR4] ;  /* 0x00000030040073b5 */ /* 0x0005e20008010000 */
[----:B------:R2:W-:Y:S02]  /*75d0*/  UTMASTG.3D [UR8], [UR4] ;  /* 0x00000008040073b5 */ /* 0x0005e40008010000 */
[----:B--2---:R0:W-:Y:S02]  /*75e0*/  UTMACMDFLUSH ;  /* 0x00000000000079b7 */ /* 0x0041e40000000000 */
.L_x_121:
[----:B------:R-:W-:Y:S05]  /*75f0*/  BSYNC.RECONVERGENT B0 ;  /* 0x0000000000007941 */ /* 0x000fea0003800200 */
.L_x_120:
[----:B------:R-:W-:Y:S01]  /*7600*/  UIADD3 UR46, UPT, UPT, UR47, 0x1, URZ ;  /* 0x000000012f2e7890 */ /* 0x000fe2000fffe0ff */
[----:B------:R-:W-:Y:S03]  /*7610*/  BSSY.RECONVERGENT B0, `(.L_x_122) ;  /* 0x0000005000007945 */ /* 0x000fe60003800200 */
[----:B------:R-:W-:Y:S04]  /*7620*/  UISETP.NE.AND UP0, UPT, UR46, 0x3, UPT ;  /* 0x000000032e00788c */ /* 0x000fe8000bf05270 */
[----:B------:R-:W-:Y:S01]  /*7630*/  USEL UR45, UR46, URZ, UP0 ;  /* 0x000000ff2e2d7287 */ /* 0x000fe20008000000 */
[----:B------:R-:W-:Y:S11]  /*7640*/  @P0 BRA `(.L_x_123) ;  /* 0x0000000000040947 */ /* 0x000ff60003800000 */
[----:B------:R-:W-:Y:S04]  /*7650*/  DEPBAR.LE SB0, 0x1 ;  /* 0x000080400000791a */ /* 0x000fe80000000000 */
.L_x_123:
[----:B------:R-:W-:Y:S05]  /*7660*/  BSYNC.RECONVERGENT B0 ;  /* 0x0000000000007941 */ /* 0x000fea0003800200 */
.L_x_122:
[----:B------:R-:W-:Y:S01]  /*7670*/  BAR.SYNC.DEFER_BLOCKING 0x1, 0x80 ;  /* 0x0042000000007b1d */ /* 0x000fe20000010000 */
[----:B------:R-:W-:Y:S01]  /*7680*/  ISETP.NE.AND P1, PT, R71, RZ, PT ;  /* 0x000000ff4700720c */ /* 0x000fe20003f25270 */
[----:B------:R-:W-:Y:S01]  /*7690*/  UISETP.NE.AND UP0, UPT, UR53, URZ, UPT ;  /* 0x000000ff3500728c */ /* 0x000fe2000bf05270 */
[----:B------:R-:W-:Y:S11]  /*76a0*/  LEA R2, R30, UR44, 0x3 ;  /* 0x0000002c1e027c11 */ /* 0x000ff6000f8e18ff */
[----:B------:R-:W-:Y:S01]  /*76b0*/  @P1 SHF.L.U32 R3, R74, 0x1f, RZ ;  /* 0x0000001f4a031819 */ /* 0x000fe200000006ff */
[----:B------:R-:W-:Y:S06]  /*76c0*/  BRA.U !UP0, `(.L_x_124) ;  /* 0x0000000108247547 */ /* 0x000fec000b800000 */
[----:B------:R-:W-:Y:S01]  /*76d0*/  IMAD.U32 R5, RZ, RZ, UR52 ;  /* 0x00000034ff057e24 */ /* 0x000fe2000f8e00ff */
[----:B------:R-:W-:Y:S01]  /*76e0*/  MOV R0, UR55 ;  /* 0x0000003700007c02 */ /* 0x000fe20008000f00 */
[----:B------:R-:W-:Y:S03]  /*76f0*/  UIADD3 UR4, UPT, UPT, UR52, 0x1, URZ ;  /* 0x0000000134047890 */ /* 0x000fe6000fffe0ff */
[----:B------:R-:W-:Y:S01]  /*7700*/  @P1 LEA R5, R5, UR44, 0x3 ;  /* 0x0000002c05051c11 */ /* 0x000fe2000f8e18ff */
[----:B------:R-:W-:Y:S04]  /*7710*/  UISETP.NE.AND UP0, UPT, UR4, 0x3, UPT ;  /* 0x000000030400788c */ /* 0x000fe8000bf05270 */
[----:B------:R-:W-:Y:S01]  /*7720*/  @P1 VIADD R5, R5, 0x98 ;  /* 0x0000009805051836 */ /* 0x000fe20000000000 */
[----:B------:R-:W-:Y:S04]  /*7730*/  USEL UR52, UR4, URZ, UP0 ;  /* 0x000000ff04347287 */ /* 0x000fe80008000000 */
[----:B------:R-:W-:Y:S04]  /*7740*/  @P1 PRMT R0, R0, 0x654, R5 ;  /* 0x0000065400001816 */ /* 0x000fe80000000005 */
[----:B------:R2:W-:Y:S04]  /*7750*/  @P1 SYNCS.ARRIVE.TRANS64.RED.A1T0 RZ, [R0+URZ], RZ ;  /* 0x000000ff00ff19a7 */ /* 0x0005e800081004ff */
.L_x_124:
[----:B------:R-:W3:Y:S01]  /*7760*/  @P1 SYNCS.PHASECHK.TRANS64.TRYWAIT P0, [R2+URZ+0x80], R3 ;  /* 0x00008003020015a7 */ /* 0x000ee200080011ff */
[----:B------:R-:W-:Y:S01]  /*7770*/  BSSY B1, `(.L_x_125) ;  /* 0x0000012000017945 */ /* 0x000fe20003800000 */
[----:B---3--:R-:W-:Y:S03]  /*7780*/  @P1 SEL R72, RZ, 0x1, !P0 ;  /* 0x00000001ff481807 */ /* 0x008fe60004000000 */
[----:B------:R-:W-:Y:S05]  /*7790*/  @!P1 BRA `(.L_x_126) ;  /* 0x00000000003c9947 */ /* 0x000fea0003800000 */
[----:B------:R-:W-:Y:S01]  /*77a0*/  ISETP.NE.AND P1, PT, R75, RZ, PT ;  /* 0x000000ff4b00720c */ /* 0x000fe20003f25270 */
[----:B------:R-:W-:Y:S01]  /*77b0*/  BSSY B0, `(.L_x_127) ;  /* 0x0000009000007945 */ /* 0x000fe20003800000 */
[----:B------:R-:W-:Y:S11]  /*77c0*/  ISETP.NE.AND P0, PT, R72, RZ, PT ;  /* 0x000000ff4800720c */ /* 0x000ff60003f05270 */
[----:B------:R-:W-:Y:S05]  /*77d0*/  @P1 IMAD R30, R30, 0x1000, R73 ;  /* 0x000010001e1e1824 */ /* 0x000fea00078e0249 */
[----:B------:R-:W-:Y:S05]  /*77e0*/  @P1 IADD3 R3, PT, PT, R30, UR44, RZ ;  /* 0x0000002c1e031c10 */ /* 0x000fea000fffe0ff */
[----:B--2---:R-:W-:Y:S01]  /*77f0*/  @P1 IMAD.IADD R0, R76, 0x1, R3 ;  /* 0x000000014c001824 */ /* 0x004fe200078e0203 */
[----:B------:R-:W-:Y:S06]  /*7800*/  @P0 BRA `(.L_x_128) ;  /* 0x00000000000c0947 */ /* 0x000fec0003800000 */
[----:B------:R-:W-:Y:S04]  /*7810*/  SHF.L.U32 R3, R74, 0x1f, RZ ;  /* 0x0000001f4a037819 */ /* 0x000fe800000006ff */
[----:B------:R-:W2:Y:S02]  /*7820*/  SYNCS.PHASECHK.TRANS64.TRYWAIT P0, [R2+URZ+0x80], R3 ;  /* 0x00008003020075a7 */ /* 0x000ea400080011ff */
[----:B--2---:R-:W-:Y:S05]  /*7830*/  @!P0 BRA `(.L_x_129) ;  /* 0x0000001800108947 */ /* 0x004fea0003800000 */
.L_x_128:
[----:B------:R-:W-:Y:S05]  /*7840*/  BSYNC B0 ;  /* 0x0000000000007941 */ /* 0x000fea0003800000 */
.L_x_127:
[----:B------:R-:W-:Y:S11]  /*7850*/  ISETP.NE.AND P0, PT, R75, RZ, PT ;  /* 0x000000ff4b00720c */ /* 0x000ff60003f05270 */
[----:B------:R-:W-:Y:S02]  /*7860*/  @!UPT UIADD3 URZ, UPT, UPT, URZ, URZ, URZ ;  /* 0x000000fffffff290 */ /* 0x000fe4000fffe0ff */
[----:B------:R3:W4:Y:S04]  /*7870*/  @P0 LDS.128 R32, [R30+UR44+0x200] ;  /* 0x0002002c1e200984 */ /* 0x0007280008000c00 */
[----:B------:R3:W1:Y:S02]  /*7880*/  @P0 LDS.128 R40, [R0+0x200] ;  /* 0x0002000000280984 */ /* 0x0006640000000c00 */
.L_x_126:
[----:B------:R-:W-:Y:S05]  /*7890*/  BSYNC B1 ;  /* 0x0000000000017941 */ /* 0x000fea0003800000 */
.L_x_125:
[----:B--23--:R-:W-:Y:S05]  /*78a0*/  VIADD R0, R25, 0x10 ;  /* 0x0000001019007836 */ /* 0x00cfea0000000000 */
[----:B------:R-:W-:Y:S04]  /*78b0*/  SHF.R.U32.HI R0, RZ, 0x15, R0 ;  /* 0x00000015ff007819 */ /* 0x000fe80000011600 */
[----:B------:R-:W-:Y:S11]  /*78c0*/  LOP3.LUT P0, RZ, R0, 0x3, R55, 0x48, !PT ;  /* 0x0000000300ff7812 */ /* 0x000ff60007804837 */
[----:B------:R-:W-:Y:S02]  /*78d0*/  @!UPT UIADD3 URZ, UPT, UPT, URZ, URZ, URZ ;  /* 0x000000fffffff290 */ /* 0x000fe4000fffe0ff */
[----:B------:R-:W-:Y:S05]  /*78e0*/  @!P0 BRA `(.L_x_130) ;  /* 0x0000000000408947 */ /* 0x000fea0003800000 */
[----:B------:R-:W2:Y:S01]  /*78f0*/  LDCU.64 UR8, c[0x4][0x70] ;  /* 0x01000e00ff0877ac */ /* 0x000ea20008000a00 */
[----:B------:R-:W-:Y:S01]  /*7900*/  MOV R3, 0x0 ;  /* 0x0000000000037802 */ /* 0x000fe20000000f00 */
[----:B------:R-:W-:Y:S02]  /*7910*/  HFMA2 R12, -RZ, RZ, 0, 5.9604644775390625e-08 ;  /* 0x00000001ff0c7431 */ /* 0x000fe400000001ff */
[----:B------:R-:W-:Y:S02]  /*7920*/  IMAD.MOV.U32 R8, RZ, RZ, 0x192 ;  /* 0x00000192ff087424 */ /* 0x000fe400078e00ff */
[----:B------:R-:W-:Y:S01]  /*7930*/  IMAD.MOV.U32 R13, RZ, RZ, RZ ;  /* 0x000000ffff0d7224 */ /* 0x000fe200078e00ff */
[----:B------:R-:W3:Y:S01]  /*7940*/  LDCU.64 UR6, c[0x4][0x78] ;  /* 0x01000f00ff0677ac */ /* 0x000ee20008000a00 */
[----:B------:R-:W1:Y:S01]  /*7950*/  LDC.64 R2, c[0x4][R3] ;  /* 0x0100000003027b82 */ /* 0x000e620000000a00 */
[----:B------:R-:W5:Y:S01]  /*7960*/  LDCU.64 UR4, c[0x4][0x10] ;  /* 0x01000200ff0477ac */ /* 0x000f620008000a00 */
[----:B--2---:R-:W-:Y:S01]  /*7970*/  MOV R5, UR9 ;  /* 0x0000000900057c02 */ /* 0x004fe20008000f00 */
[----:B------:R-:W-:Y:S01]  /*7980*/  IMAD.U32 R4, RZ, RZ, UR8 ;  /* 0x00000008ff047e24 */ /* 0x000fe2000f8e00ff */
[----:B---3--:R-:W-:Y:S01]  /*7990*/  MOV R7, UR7 ;  /* 0x0000000700077c02 */ /* 0x008fe20008000f00 */
[----:B------:R-:W-:Y:S01]  /*79a0*/  IMAD.U32 R6, RZ, RZ, UR6 ;  /* 0x00000006ff067e24 */ /* 0x000fe2000f8e00ff */
[----:B-----5:R-:W-:Y:S01]  /*79b0*/  MOV R11, UR5 ;  /* 0x00000005000b7c02 */ /* 0x020fe20008000f00 */
[----:B------:R-:W-:Y:S02]  /*79c0*/  IMAD.U32 R10, RZ, RZ, UR4 ;  /* 0x00000004ff0a7e24 */ /* 0x000fe4000f8e00ff */
[----:B------:R-:W-:Y:S07]  /*79d0*/  LEPC R20, `(.L_x_130) ;  /* 0x000000001014794e */ /* 0x000fee0000000000 */
[----:B-1--4-:R-:W-:Y:S05]  /*79e0*/  CALL.ABS.NOINC R2 ;  /* 0x0000000002007343 */ /* 0x012fea0003c00000 */
.L_x_130:
[----:B------:R-:W-:Y:S01]  /*79f0*/  ISETP.NE.AND P0, PT, R67, RZ, PT ;  /* 0x000000ff4300720c */ /* 0x000fe20003f05270 */
[----:B------:R-:W-:Y:S05]  /*7a00*/  WARPSYNC.ALL ;  /* 0x0000000000007948 */ /* 0x000fea0003800000 */
[----:B------:R-:W-:Y:S01]  /*7a10*/  R2UR UR4, R25 ;  /* 0x00000000190472ca */ /* 0x000fe200000e0000 */
[----:B------:R-:W-:Y:S01]  /*7a20*/  BSSY.RECONVERGENT B0, `(.L_x_131) ;  /* 0x000005b000007945 */ /* 0x000fe20003800200 */
[C---:B----4-:R-:W-:Y:S02]  /*7a30*/  SHF.L.U32 R20, R32.reuse, 0x10, RZ ;  /* 0x0000001020147819 */ /* 0x050fe400000006ff */
[----:B------:R-:W-:Y:S02]  /*7a40*/  LOP3.LUT R26, R32, 0xffff0000, RZ, 0xc0, !PT ;  /* 0xffff0000201a7812 */ /* 0x000fe400078ec0ff */
[C---:B------:R-:W-:Y:S02]  /*7a50*/  SHF.L.U32 R21, R33.reuse, 0x10, RZ ;  /* 0x0000001021157819 */ /* 0x040fe400000006ff */
[----:B------:R-:W-:Y:S02]  /*7a60*/  LOP3.LUT R29, R33, 0xffff0000, RZ, 0xc0, !PT ;  /* 0xffff0000211d7812 */ /* 0x000fe400078ec0ff */
[C---:B-1----:R-:W-:Y:S02]  /*7a70*/  SHF.L.U32 R31, R34.reuse, 0x10, RZ ;  /* 0x00000010221f7819 */ /* 0x042fe400000006ff */
[----:B------:R-:W-:Y:S01]  /*7a80*/  LOP3.LUT R28, R34, 0xffff0000, RZ, 0xc0, !PT ;  /* 0xffff0000221c7812 */ /* 0x000fe200078ec0ff */
[----:B------:R-:W1:Y:S01]  /*7a90*/  LDTM.x16 R4, tmem[UR4+0x10] ;  /* 0x00001004000479ee */ /* 0x000e620008240000 */
[C---:B------:R-:W-:Y:S01]  /*7aa0*/  SHF.L.U32 R30, R35.reuse, 0x10, RZ ;  /* 0x00000010231e7819 */ /* 0x040fe200000006ff */
[----:B------:R-:W-:Y:S01]  /*7ab0*/  NOP ;  /* 0x0000000000007918 */ /* 0x000fe20000000000 */
[----:B------:R-:W-:Y:S02]  /*7ac0*/  LOP3.LUT R32, R35, 0xffff0000, RZ, 0xc0, !PT ;  /* 0xffff000023207812 */ /* 0x000fe400078ec0ff */
[C---:B------:R-:W-:Y:S02]  /*7ad0*/  SHF.L.U32 R33, R40.reuse, 0x10, RZ ;  /* 0x0000001028217819 */ /* 0x040fe400000006ff */
[----:B------:R-:W-:Y:S02]  /*7ae0*/  LOP3.LUT R34, R40, 0xffff0000, RZ, 0xc0, !PT ;  /* 0xffff000028227812 */ /* 0x000fe400078ec0ff */
[----:B------:R-:W-:Y:S02]  /*7af0*/  MOV R73, UR45 ;  /* 0x0000002d00497c02 */ /* 0x000fe40008000f00 */
[C---:B------:R-:W-:Y:S02]  /*7b00*/  SHF.L.U32 R35, R41.reuse, 0x10, RZ ;  /* 0x0000001029237819 */ /* 0x040fe400000006ff */
[----:B------:R-:W-:Y:S02]  /*7b10*/  LOP3.LUT R36, R41, 0xffff0000, RZ, 0xc0, !PT ;  /* 0xffff000029247812 */ /* 0x000fe400078ec0ff */
[----:B------:R-:W-:Y:S02]  /*7b20*/  SHF.L.U32 R37, R42, 0x10, RZ ;  /* 0x000000102a257819 */ /* 0x000fe400000006ff */
[----:B------:R-:W-:Y:S02]  /*7b30*/  LEA R74, R73, R52, 0xb ;  /* 0x00000034494a7211 */ /* 0x000fe400078e58ff */
[----:B------:R-:W-:Y:S02]  /*7b40*/  IADD3 R62, PT, PT, R62, 0x100, RZ ;  /* 0x000001003e3e7810 */ /* 0x000fe40007ffe0ff */
[----:B------:R-:W-:Y:S02]  /*7b50*/  LEA R77, R74, UR44, 0x1 ;  /* 0x0000002c4a4d7c11 */ /* 0x000fe4000f8e08ff */
[----:B------:R-:W-:Y:S01]  /*7b60*/  LOP3.LUT R62, R62, 0xfefffff8, RZ, 0xc0, !PT ;  /* 0xfefffff83e3e7812 */ /* 0x000fe200078ec0ff */
[----:B-1----:R-:W-:Y:S01]  /*7b70*/  FMUL R4, R24, R4 ;  /* 0x0000000418047220 */ /* 0x002fe20000400000 */
[----:B------:R-:W-:Y:S01]  /*7b80*/  IADD3 R76, PT, PT, R76, R77, RZ ;  /* 0x0000004d4c4c7210 */ /* 0x000fe20007ffe0ff */
[C---:B------:R-:W-:Y:S01]  /*7b90*/  FMUL R5, R24.reuse, R5 ;  /* 0x0000000518057220 */ /* 0x040fe20000400000 */
[----:B------:R1:W-:Y:S01]  /*7ba0*/  SYNCS.ARRIVE.TRANS64.RED.A1T0 RZ, [R62+URZ], RZ ;  /* 0x000000ff3eff79a7 */ /* 0x0003e200081004ff */
[C---:B------:R-:W-:Y:S01]  /*7bb0*/  FFMA R4, R27.reuse, R20, R4 ;  /* 0x000000141b047223 */ /* 0x040fe20000000004 */
[C---:B------:R-:W-:Y:S01]  /*7bc0*/  FMUL R6, R24.reuse, R6 ;  /* 0x0000000618067220 */ /* 0x040fe20000400000 */
[C---:B------:R-:W-:Y:S01]  /*7bd0*/  FFMA R5, R27.reuse, R26, R5 ;  /* 0x0000001a1b057223 */ /* 0x040fe20000000005 */
[C---:B------:R-:W-:Y:S01]  /*7be0*/  FMUL R0, R24.reuse, R7 ;  /* 0x0000000718007220 */ /* 0x040fe20000400000 */
[C---:B------:R-:W-:Y:S01]  /*7bf0*/  FMUL R2, R24.reuse, R8 ;  /* 0x0000000818027220 */ /* 0x040fe20000400000 */
[C---:B------:R-:W-:Y:S01]  /*7c00*/  FMUL R3, R24.reuse, R9 ;  /* 0x0000000918037220 */ /* 0x040fe20000400000 */
[C---:B------:R-:W-:Y:S01]  /*7c10*/  FFMA R6, R27.reuse, R21, R6 ;  /* 0x000000151b067223 */ /* 0x040fe20000000006 */
        /* <DEDUP_REMOVED lines=10> */
[----:B------:R-:W-:Y:S01]  /*7cc0*/  FMUL R15, R24, R15 ;  /* 0x0000000f180f7220 */ /* 0x000fe20000400000 */
[C---:B------:R-:W-:Y:S01]  /*7cd0*/  FFMA R8, R27.reuse, R33, R8 ;  /* 0x000000211b087223 */ /* 0x040fe20000000008 */
[----:B------:R-:W-:Y:S01]  /*7ce0*/  LOP3.LUT R38, R42, 0xffff0000, RZ, 0xc0, !PT ;  /* 0xffff00002a267812 */ /* 0x000fe200078ec0ff */
[C---:B------:R-:W-:Y:S01]  /*7cf0*/  FMUL R12, R24.reuse, R16 ;  /* 0x00000010180c7220 */ /* 0x040fe20000400000 */
[----:B------:R-:W-:Y:S01]  /*7d00*/  FFMA R9, R27, R34, R9 ;  /* 0x000000221b097223 */ /* 0x000fe20000000009 */
[----:B------:R-:W-:Y:S01]  /*7d10*/  SHF.L.U32 R39, R43, 0x10, RZ ;  /* 0x000000102b277819 */ /* 0x000fe200000006ff */
[C---:B------:R-:W-:Y:S01]  /*7d20*/  FMUL R13, R24.reuse, R17 ;  /* 0x00000011180d7220 */ /* 0x040fe20000400000 */
[----:B------:R-:W-:Y:S01]  /*7d30*/  FFMA R10, R27, R35, R10 ;  /* 0x000000231b0a7223 */ /* 0x000fe2000000000a */
[----:B------:R-:W-:Y:S01]  /*7d40*/  LOP3.LUT R40, R43, 0xffff0000, RZ, 0xc0, !PT ;  /* 0xffff00002b287812 */ /* 0x000fe200078ec0ff */
[C---:B------:R-:W-:Y:S01]  /*7d50*/  FMUL R14, R24.reuse, R18 ;  /* 0x00000012180e7220 */ /* 0x040fe20000400000 */
[----:B------:R-:W-:Y:S01]  /*7d60*/  FFMA R15, R27, R36, R15 ;  /* 0x000000241b0f7223 */ /* 0x000fe2000000000f */
[----:B------:R-:W-:Y:S01]  /*7d70*/  FMUL R19, R24, R19 ;  /* 0x0000001318137220 */ /* 0x000fe20000400000 */
[----:B------:R-:W-:Y:S01]  /*7d80*/  F2FP.BF16.F32.PACK_AB R56, R5, R4 ;  /* 0x000000040538723e */ /* 0x000fe200000010ff */
[C---:B------:R-:W-:Y:S01]  /*7d90*/  FFMA R12, R27.reuse, R37, R12 ;  /* 0x000000251b0c7223 */ /* 0x040fe2000000000c */
[----:B------:R-:W-:Y:S01]  /*7da0*/  F2FP.BF16.F32.PACK_AB R57, R0, R6 ;  /* 0x000000060039723e */ /* 0x000fe200000010ff */
[----:B------:R-:W-:Y:S01]  /*7db0*/  FFMA R13, R27, R38, R13 ;  /* 0x000000261b0d7223 */ /* 0x000fe2000000000d */
[----:B------:R-:W-:Y:S01]  /*7dc0*/  F2FP.BF16.F32.PACK_AB R58, R3, R2 ;  /* 0x00000002033a723e */ /* 0x000fe200000010ff */
[----:B------:R-:W-:Y:S01]  /*7dd0*/  FFMA R14, R27, R39, R14 ;  /* 0x000000271b0e7223 */ /* 0x000fe2000000000e */
[----:B------:R-:W-:Y:S01]  /*7de0*/  F2FP.BF16.F32.PACK_AB R59, R11, R7 ;  /* 0x000000070b3b723e */ /* 0x000fe200000010ff */
[----:B------:R-:W-:Y:S01]  /*7df0*/  FFMA R19, R27, R40, R19 ;  /* 0x000000281b137223 */ /* 0x000fe20000000013 */
[----:B------:R-:W-:Y:S02]  /*7e00*/  F2FP.BF16.F32.PACK_AB R72, R9, R8 ;  /* 0x000000080948723e */ /* 0x000fe400000010ff */
[----:B------:R-:W-:Y:S01]  /*7e10*/  F2FP.BF16.F32.PACK_AB R73, R15, R10 ;  /* 0x0000000a0f49723e */ /* 0x000fe200000010ff */
[----:B------:R1:W-:Y:S01]  /*7e20*/  STS.128 [R77+0x200], R56 ;  /* 0x000200384d007388 */ /* 0x0003e20000000c00 */
        /* <DEDUP_REMOVED lines=12> */
[----:B------:R-:W-:Y:S02]  /*7ef0*/  ULEA UR5, UR45, UR44, 0xc ;  /* 0x0000002c2d057291 */ /* 0x000fe4000f8e60ff */
[----:B------:R-:W-:Y:S02]  /*7f00*/  UIADD3 UR13, UPT, UPT, UR49, 0x10, URZ ;  /* 0x00000010310d7890 */ /* 0x000fe4000fffe0ff */
[----:B------:R-:W-:Y:S02]  /*7f10*/  UIADD3 UR12, UPT, UPT, UR5, 0x200, URZ ;  /* 0x00000200050c7890 */ /* 0x000fe4000fffe0ff */
[----:B------:R-:W-:Y:S01]  /*7f20*/  UIADD3 UR8, UPT, UPT, UR5, 0xa00, URZ ;  /* 0x00000a0005087890 */ /* 0x000fe2000fffe0ff */
[----:B------:R-:W-:Y:S01]  /*7f30*/  UMOV UR14, UR50 ;  /* 0x00000032000e7c82 */ /* 0x000fe20008000000 */
[----:B------:R-:W-:Y:S01]  /*7f40*/  UMOV UR15, UR36 ;  /* 0x00000024000f7c82 */ /* 0x000fe20008000000 */
[----:B------:R-:W-:Y:S01]  /*7f50*/  UIADD3 UR9, UPT, UPT, UR49, 0x30, URZ ;  /* 0x0000003031097890 */ /* 0x000fe2000fffe0ff */
[----:B------:R-:W-:Y:S01]  /*7f60*/  UMOV UR10, UR50 ;  /* 0x00000032000a7c82 */ /* 0x000fe20008000000 */
[----:B------:R-:W-:Y:S01]  /*7f70*/  UMOV UR11, UR36 ;  /* 0x00000024000b7c82 */ /* 0x000fe20008000000 */
[----:B--2---:R-:W-:Y:S04]  /*7f80*/  UIADD3 UR4, UP0, UPT, UR6, 0x680, URZ ;  /* 0x0000068006047890 */ /* 0x004fe8000ff1e0ff */
[----:B------:R-:W-:Y:S09]  /*7f90*/  UIADD3.X UR5, UPT, UPT, URZ, UR7, URZ, UP0, !UPT ;  /* 0x00000007ff057290 */ /* 0x000ff200087fe4ff */
[----:B------:R2:W-:Y:S01]  /*7fa0*/  UTMASTG.3D [UR12], [UR4] ;  /* 0x0000000c040073b5 */ /* 0x0005e20008010000 */
[----:B------:R2:W-:Y:S02]  /*7fb0*/  UTMASTG.3D [UR8], [UR4] ;  /* 0x00000008040073b5 */ /* 0x0005e40008010000 */
[----:B--2---:R0:W-:Y:S02]  /*7fc0*/  UTMACMDFLUSH ;  /* 0x00000000000079b7 */ /* 0x0041e40000000000 */
.L_x_132:
[----:B------:R-:W-:Y:S05]  /*7fd0*/  BSYNC.RECONVERGENT B0 ;  /* 0x0000000000007941 */ /* 0x000fea0003800200 */
.L_x_131:
[----:B------:R-:W-:Y:S01]  /*7fe0*/  UIADD3 UR4, UPT, UPT, UR45, 0x1, URZ ;  /* 0x000000012d047890 */ /* 0x000fe2000fffe0ff */
[----:B------:R-:W-:Y:S03]  /*7ff0*/  BSSY.RECONVERGENT B0, `(.L_x_133) ;  /* 0x0000008000007945 */ /* 0x000fe60003800200 */
[----:B------:R-:W-:Y:S04]  /*8000*/  UISETP.NE.AND UP0, UPT, UR4, 0x3, UPT ;  /* 0x000000030400788c */ /* 0x000fe8000bf05270 */
[----:B------:R-:W-:Y:S02]  /*8010*/  UISETP.EQ.XOR UP1, UPT, UR46, 0x3, !UP0 ;  /* 0x000000032e00788c */ /* 0x000fe4000c722a70 */
[----:B------:R-:W-:Y:S02]  /*8020*/  USEL UR47, UR4, URZ, UP0 ;  /* 0x000000ff042f7287 */ /* 0x000fe40008000000 */
[----:B------:R-:W-:Y:S04]  /*8030*/  USEL UR5, URZ, 0x1, !UP1 ;  /* 0x00000001ff057887 */ /* 0x000fe8000c800000 */
[----:B------:R-:W-:Y:S01]  /*8040*/  ULOP3.LUT UR54, UR54, UR5, URZ, 0x3c, !UPT ;  /* 0x0000000536367292 */ /* 0x000fe2000f8e3cff */
[----:B------:R-:W-:Y:S11]  /*8050*/  @P0 BRA `(.L_x_134) ;  /* 0x0000000000040947 */ /* 0x000ff60003800000 */
[----:B------:R-:W-:Y:S04]  /*8060*/  DEPBAR.LE SB0, 0x1 ;  /* 0x000080400000791a */ /* 0x000fe80000000000 */
.L_x_134:
[----:B------:R-:W-:Y:S05]  /*8070*/  BSYNC.RECONVERGENT B0 ;  /* 0x0000000000007941 */ /* 0x000fea0003800200 */
.L_x_133:
[----:B------:R-:W-:Y:S01]  /*8080*/  BAR.SYNC.DEFER_BLOCKING 0x1, 0x80 ;  /* 0x0042000000007b1d */ /* 0x000fe20000010000 */
[----:B------:R-:W-:Y:S01]  /*8090*/  UISETP.NE.AND UP0, UPT, UR53, -0x2, UPT ;  /* 0xfffffffe3500788c */ /* 0x000fe2000bf05270 */
[----:B------:R-:W-:Y:S08]  /*80a0*/  IADD3 R0, PT, PT, R22, 0x1, RZ ;  /* 0x0000000116007810 */ /* 0x000ff00007ffe0ff */
[----:B------:R-:W-:Y:S05]  /*80b0*/  BRA.U !UP0, `(.L_x_135) ;  /* 0x0000000108287547 */ /* 0x000fea000b800000 */
[----:B------:R-:W-:Y:S01]  /*80c0*/  ISETP.NE.AND P0, PT, R71, RZ, PT ;  /* 0x000000ff4700720c */ /* 0x000fe20003f05270 */
[----:B------:R-:W-:Y:S01]  /*80d0*/  IMAD.U32 R3, RZ, RZ, UR52 ;  /* 0x00000034ff037e24 */ /* 0x000fe2000f8e00ff */
[----:B------:R-:W-:Y:S01]  /*80e0*/  UIADD3 UR4, UPT, UPT, UR52, 0x1, URZ ;  /* 0x0000000134047890 */ /* 0x000fe2000fffe0ff */
[----:B------:R-:W-:Y:S03]  /*80f0*/  IMAD.U32 R2, RZ, RZ, UR55 ;  /* 0x00000037ff027e24 */ /* 0x000fe6000f8e00ff */
[----:B------:R-:W-:Y:S04]  /*8100*/  UISETP.NE.AND UP0, UPT, UR4, 0x3, UPT ;  /* 0x000000030400788c */ /* 0x000fe8000bf05270 */
[----:B------:R-:W-:Y:S03]  /*8110*/  USEL UR52, UR4, URZ, UP0 ;  /* 0x000000ff04347287 */ /* 0x000fe60008000000 */
[----:B------:R-:W-:Y:S05]  /*8120*/  @P0 LEA R3, R3, UR44, 0x3 ;  /* 0x0000002c03030c11 */ /* 0x000fea000f8e18ff */
[----:B------:R-:W-:Y:S05]  /*8130*/  @P0 VIADD R3, R3, 0x98 ;  /* 0x0000009803030836 */ /* 0x000fea0000000000 */
[----:B------:R-:W-:Y:S04]  /*8140*/  @P0 PRMT R2, R2, 0x654, R3 ;  /* 0x0000065402020816 */ /* 0x000fe80000000003 */
[----:B------:R2:W-:Y:S03]  /*8150*/  @P0 SYNCS.ARRIVE.TRANS64.RED.A1T0 RZ, [R2+URZ], RZ ;  /* 0x000000ff02ff09a7 */ /* 0x0005e600081004ff */
.L_x_135:
[----:B------:R-:W-:Y:S01]  /*8160*/  R2UR UR6, R70 ;  /* 0x00000000460672ca */ /* 0x000fe200000e0000 */
[----:B------:R-:W-:Y:S01]  /*8170*/  UIADD3 UR53, UPT, UPT, UR53, 0x2, URZ ;  /* 0x0000000235357890 */ /* 0x000fe2000fffe0ff */
[----:B------:R-:W-:Y:S02]  /*8180*/  R2UR UR5, R60 ;  /* 0x000000003c0572ca */ /* 0x000fe400000e0000 */
[----:B------:R-:W-:Y:S02]  /*8190*/  R2UR UR4, R61 ;  /* 0x000000003d0472ca */ /* 0x000fe400000e0000 */
[----:B------:R-:W-:Y:S02]  /*81a0*/  R2UR UR36, R68 ;  /* 0x00000000442472ca */ /* 0x000fe400000e0000 */
[----:B------:R-:W-:Y:S02]  /*81b0*/  ISETP.NE.AND P0, PT, R64, 0x2, PT ;  /* 0x000000024000780c */ /* 0x000fe40003f05270 */
[----:B------:R-:W-:Y:S02]  /*81c0*/  ISETP.NE.AND P1, PT, R0, 0x4, PT ;  /* 0x000000040000780c */ /* 0x000fe40003f25270 */
[----:B--2---:R-:W-:Y:S01]  /*81d0*/  SEL R2, RZ, 0x1, P0 ;  /* 0x00000001ff027807 */ /* 0x004fe20000000000 */
[----:B------:R-:W-:Y:S01]  /*81e0*/  UISETP.NE.AND UP0, UPT, UR6, URZ, UPT ;  /* 0x000000ff0600728c */ /* 0x000fe2000bf05270 */
[----:B------:R-:W-:Y:S01]  /*81f0*/  SEL R3, RZ, 0x1, P1 ;  /* 0x00000001ff037807 */ /* 0x000fe20000800000 */
[----:B------:R-:W-:Y:S01]  /*8200*/  UIADD3 UR26, UPT, UPT, UR37, UR5, URZ ;  /* 0x00000005251a7290 */ /* 0x000fe2000fffe0ff */
[----:B------:R-:W-:Y:S01]  /*8210*/  LOP3.LUT R65, R65, R2, RZ, 0x3c, !PT ;  /* 0x0000000241417212 */ /* 0x000fe200078e3cff */
[----:B------:R-:W-:Y:S01]  /*8220*/  UIADD3 UR20, UPT, UPT, UR38, UR4, URZ ;  /* 0x0000000426147290 */ /* 0x000fe2000fffe0ff */
[----:B------:R-:W-:Y:S02]  /*8230*/  LOP3.LUT R66, R66, R3, RZ, 0x3c, !PT ;  /* 0x0000000342427212 */ /* 0x000fe400078e3cff */
[----:B------:R-:W-:Y:S02]  /*8240*/  SEL R64, R64, RZ, P0 ;  /* 0x000000ff40407207 */ /* 0x000fe40000000000 */
[----:B------:R-:W-:Y:S01]  /*8250*/  SEL R22, R0, RZ, P1 ;  /* 0x000000ff00167207 */ /* 0x000fe20000800000 */
[----:B------:R-:W-:Y:S06]  /*8260*/  BRA.U UP0, `(.L_x_136) ;  /* 0xffffffdd00607547 */ /* 0x000fec000b83ffff */
[----:B------:R-:W2:Y:S01]  /*8270*/  LDCU.64 UR4, c[0x0][0x888] ;  /* 0x00011100ff0477ac */ /* 0x000ea20008000a00 */
[----:B------:R-:W3:Y:S01]  /*8280*/  LDCU.64 UR6, c[0x0][0x890] ;  /* 0x00011200ff0677ac */ /* 0x000ee20008000a00 */
[----:B--2---:R-:W-:Y:S02]  /*8290*/  ISETP.NE.U32.AND P2, PT, RZ, UR4, PT ;  /* 0x00000004ff007c0c */ /* 0x004fe4000bf45070 */
[----:B---3--:R-:W-:Y:S02]  /*82a0*/  ISETP.NE.U32.AND P1, PT, RZ, UR6, PT ;  /* 0x00000006ff007c0c */ /* 0x008fe4000bf25070 */
[----:B------:R-:W-:Y:S02]  /*82b0*/  ISETP.NE.AND.EX P2, PT, RZ, UR5, PT, P2 ;  /* 0x00000005ff007c0c */ /* 0x000fe4000bf45320 */
[----:B------:R-:W-:-:S13]  /*82c0*/  ISETP.NE.AND.EX P0, PT, RZ, UR7, PT, P1 ;  /* 0x00000007ff007c0c */ /* 0x000fda000bf05310 */
[----:B------:R-:W-:Y:S05]  /*82d0*/  @P2 BRA P0, `(.L_x_137) ;  /* 0x00000000003c2947 */ /* 0x000fea0000000000 */
[----:B------:R-:W-:-:S13]  /*82e0*/  ISETP.NE.AND.EX P1, PT, RZ, UR7, PT, P1 ;  /* 0x00000007ff007c0c */ /* 0x000fda000bf25310 */
[----:B------:R-:W-:Y:S05]  /*82f0*/  @P1 BRA `(.L_x_138) ;  /* 0x00000000000c1947 */ /* 0x000fea0003800000 */
[----:B------:R-:W-:-:S13]  /*8300*/  FSETP.NEU.AND P0, PT, R27, RZ, PT ;  /* 0x000000ff1b00720b */ /* 0x000fda0003f0d000 */
[----:B------:R-:W-:Y:S05]  /*8310*/  @!P0 EXIT ;  /* 0x000000000000894d */ /* 0x000fea0003800000 */
[----:B------:R-:W-:Y:S05]  /*8320*/  BRA `(.L_x_137) ;  /* 0x0000000000287947 */ /* 0x000fea0003800000 */
.L_x_138:
[----:B------:R-:W-:Y:S01]  /*8330*/  ISETP.NE.AND P0, PT, R63, RZ, PT ;  /* 0x000000ff3f00720c */ /* 0x000fe20003f05270 */
[----:B------:R-:W-:-:S12]  /*8340*/  BSSY.RECONVERGENT B0, `(.L_x_137) ;  /* 0x0000008000007945 */ /* 0x000fd80003800200 */
[----:B------:R-:W-:Y:S05]  /*8350*/  @P0 BRA `(.L_x_139) ;  /* 0x0000000000100947 */ /* 0x000fea0003800000 */
[----:B------:R-:W-:-:S04]  /*8360*/  ISETP.NE.U32.AND P0, PT, RZ, UR4, PT ;  /* 0x00000004ff007c0c */ /* 0x000fc8000bf05070 */
[----:B------:R-:W-:-:S13]  /*8370*/  ISETP.NE.AND.EX P0, PT, RZ, UR5, PT, P0 ;  /* 0x00000005ff007c0c */ /* 0x000fda000bf05300 */
[----:B------:R-:W-:Y:S05]  /*8380*/  @!P0 EXIT ;  /* 0x000000000000894d */ /* 0x000fea0003800000 */
[----:B------:R-:W-:Y:S05]  /*8390*/  BRA `(.L_x_140) ;  /* 0x0000000000087947 */ /* 0x000fea0003800000 */
.L_x_139:
[----:B------:R-:W-:-:S13]  /*83a0*/  FSETP.NEU.AND P0, PT, R27, RZ, PT ;  /* 0x000000ff1b00720b */ /* 0x000fda0003f0d000 */
[----:B------:R-:W-:Y:S05]  /*83b0*/  @!P0 EXIT ;  /* 0x000000000000894d */ /* 0x000fea0003800000 */
.L_x_140:
[----:B------:R-:W-:Y:S05]  /*83c0*/  BSYNC.RECONVERGENT B0 ;  /* 0x0000000000007941 */ /* 0x000fea0003800200 */
.L_x_137:
[----:B------:R-:W-:Y:S01]  /*83d0*/  ULEA UR6, UR52, UR44, 0x3 ;  /* 0x0000002c34067291 */ /* 0x000fe2000f8e18ff */
[----:B------:R-:W-:-:S04]  /*83e0*/  DEPBAR.LE SB0, 0x0 ;  /* 0x000080000000791a */ /* 0x000fc80000000000 */
[----:B------:R-:W-:-:S04]  /*83f0*/  UIADD3 UR6, UPT, UPT, UR6, 0x98, URZ ;  /* 0x0000009806067890 */ /* 0x000fc8000fffe0ff */
[----:B------:R-:W-:-:S09]  /*8400*/  UPRMT UR6, UR55, 0x654, UR6 ;  /* 0x0000065437067896 */ /* 0x000fd20008000006 */
[----:B------:R-:W-:Y:S01]  /*8410*/  SYNCS.ARRIVE.TRANS64.RED.A1T0 RZ, [UR6], RZ ;  /* 0x000000ffffff79a7 */ /* 0x000fe20008100406 */
[----:B------:R-:W-:Y:S05]  /*8420*/  EXIT ;  /* 0x000000000000794d */ /* 0x000fea0003800000 */
.L_x_24:
[----:B---3--:R3:W4:Y:S02]  /*8430*/  SYNCS.PHASECHK.TRANS64.TRYWAIT P0, [R3+URZ+0x130], R2 ;  /* 0x00013002030075a7 */ /* 0x00872400080011ff */
[----:B----4-:R-:W-:Y:S05]  /*8440*/  @!P0 NANOSLEEP.SYNCS 0x989680 ;  /* 0x009896800000895d */ /* 0x010fea0003900000 */
[----:B------:R-:W4:Y:S02]  /*8450*/  @!P0 SYNCS.PHASECHK.TRANS64 P0, [R3+URZ+0x130], R2 ;  /* 0x00013002030085a7 */ /* 0x000f2400080010ff */
[----:B----4-:R-:W-:Y:S05]  /*8460*/  @!P0 BRA `(.L_x_24) ;  /* 0xfffffffc00f08947 */ /* 0x010fea000383ffff */
[----:B------:R-:W-:Y:S05]  /*8470*/  BRA `(.L_x_141) ;  /* 0xffffff9400e87947 */ /* 0x000fea000383ffff */
.L_x_27:
[----:B--2---:R-:W-:-:S07]  /*8480*/  MOV R0, UR5 ;  /* 0x0000000500007c02 */ /* 0x004fce0008000f00 */
.L_x_142:
[----:B--2---:R2:W3:Y:S02]  /*8490*/  SYNCS.PHASECHK.TRANS64.TRYWAIT P0, [R0+URZ+0x40], R3 ;  /* 0x00004003000075a7 */ /* 0x0044e400080011ff */
[----:B---3--:R-:W-:Y:S05]  /*84a0*/  @!P0 NANOSLEEP.SYNCS 0x989680 ;  /* 0x009896800000895d */ /* 0x008fea0003900000 */
[----:B------:R-:W3:Y:S02]  /*84b0*/  @!P0 SYNCS.PHASECHK.TRANS64 P0, [R0+URZ+0x40], R3 ;  /* 0x00004003000085a7 */ /* 0x000ee400080010ff */
[----:B---3--:R-:W-:Y:S05]  /*84c0*/  @!P0 BRA `(.L_x_142) ;  /* 0xfffffffc00f08947 */ /* 0x008fea000383ffff */
[----:B------:R-:W-:Y:S05]  /*84d0*/  BRA `(.L_x_26) ;  /* 0xffffff9800407947 */ /* 0x000fea000383ffff */
.L_x_36:
[----:B-1----:R-:W-:-:S07]  /*84e0*/  MOV R0, UR6 ;  /* 0x0000000600007c02 */ /* 0x002fce0008000f00 */
.L_x_143:
[----:B-1----:R1:W2:Y:S02]  /*84f0*/  SYNCS.PHASECHK.TRANS64.TRYWAIT P0, [R0+URZ+0x40], R3 ;  /* 0x00004003000075a7 */ /* 0x0022a400080011ff */
[----:B--2---:R-:W-:Y:S05]  /*8500*/  @!P0 NANOSLEEP.SYNCS 0x989680 ;  /* 0x009896800000895d */ /* 0x004fea0003900000 */
[----:B------:R-:W2:Y:S02]  /*8510*/  @!P0 SYNCS.PHASECHK.TRANS64 P0, [R0+URZ+0x40], R3 ;  /* 0x00004003000085a7 */ /* 0x000ea400080010ff */
[----:B--2---:R-:W-:Y:S05]  /*8520*/  @!P0 BRA `(.L_x_143) ;  /* 0xfffffffc00f08947 */ /* 0x004fea000383ffff */
[----:B------:R-:W-:Y:S05]  /*8530*/  BRA `(.L_x_35) ;  /* 0xffffff9c00547947 */ /* 0x000fea000383ffff */
.L_x_43:
[----:B-1----:R1:W4:Y:S02]  /*8540*/  SYNCS.PHASECHK.TRANS64.TRYWAIT P0, [R3+URZ+0xc0], R0 ;  /* 0x0000c000030075a7 */ /* 0x00232400080011ff */
[----:B----4-:R-:W-:Y:S05]  /*8550*/  @!P0 NANOSLEEP.SYNCS 0x989680 ;  /* 0x009896800000895d */ /* 0x010fea0003900000 */
[----:B------:R-:W4:Y:S02]  /*8560*/  @!P0 SYNCS.PHASECHK.TRANS64 P0, [R3+URZ+0xc0], R0 ;  /* 0x0000c000030085a7 */ /* 0x000f2400080010ff */
[----:B----4-:R-:W-:Y:S05]  /*8570*/  @!P0 BRA `(.L_x_43) ;  /* 0xfffffffc00f08947 */ /* 0x010fea000383ffff */
[----:B------:R-:W-:Y:S05]  /*8580*/  BRA `(.L_x_144) ;  /* 0xffffffa000487947 */ /* 0x000fea000383ffff */
.L_x_47:
[----:B-1----:R-:W-:-:S07]  /*8590*/  MOV R0, UR4 ;  /* 0x0000000400007c02 */ /* 0x002fce0008000f00 */
.L_x_145:
[----:B-1----:R1:W2:Y:S02]  /*85a0*/  SYNCS.PHASECHK.TRANS64.TRYWAIT P0, [R0+URZ], R3 ;  /* 0x00000003000075a7 */ /* 0x0022a400080011ff */
[----:B--2---:R-:W-:Y:S05]  /*85b0*/  @!P0 NANOSLEEP.SYNCS 0x989680 ;  /* 0x009896800000895d */ /* 0x004fea0003900000 */
[----:B------:R-:W2:Y:S02]  /*85c0*/  @!P0 SYNCS.PHASECHK.TRANS64 P0, [R0+URZ], R3 ;  /* 0x00000003000085a7 */ /* 0x000ea400080010ff */
[----:B--2---:R-:W-:Y:S05]  /*85d0*/  @!P0 BRA `(.L_x_145) ;  /* 0xfffffffc00f08947 */ /* 0x004fea000383ffff */
[----:B------:R-:W-:Y:S05]  /*85e0*/  BRA `(.L_x_146) ;  /* 0xffffffa400f47947 */ /* 0x000fea000383ffff */
.L_x_48:
[----:B------:R-:W-:-:S07]  /*85f0*/  MOV R0, UR5 ;  /* 0x0000000500007c02 */ /* 0x000fce0008000f00 */
.L_x_147:
[----:B-1----:R1:W2:Y:S02]  /*8600*/  SYNCS.PHASECHK.TRANS64.TRYWAIT P0, [R0+URZ], R3 ;  /* 0x00000003000075a7 */ /* 0x0022a400080011ff */
[----:B--2---:R-:W-:Y:S05]  /*8610*/  @!P0 NANOSLEEP.SYNCS 0x989680 ;  /* 0x009896800000895d */ /* 0x004fea0003900000 */
[----:B------:R-:W2:Y:S02]  /*8620*/  @!P0 SYNCS.PHASECHK.TRANS64 P0, [R0+URZ], R3 ;  /* 0x00000003000085a7 */ /* 0x000ea400080010ff */
[----:B--2---:R-:W-:Y:S05]  /*8630*/  @!P0 BRA `(.L_x_147) ;  /* 0xfffffffc00f08947 */ /* 0x004fea000383ffff */
[----:B------:R-:W-:Y:S05]  /*8640*/  BRA `(.L_x_148) ;  /* 0xffffffa800007947 */ /* 0x000fea000383ffff */
.L_x_49:
[----:B------:R-:W-:-:S07]  /*8650*/  MOV R0, UR5 ;  /* 0x0000000500007c02 */ /* 0x000fce0008000f00 */
.L_x_149:
[----:B-1----:R1:W2:Y:S02]  /*8660*/  SYNCS.PHASECHK.TRANS64.TRYWAIT P0, [R0+URZ], R3 ;  /* 0x00000003000075a7 */ /* 0x0022a400080011ff */
[----:B--2---:R-:W-:Y:S05]  /*8670*/  @!P0 NANOSLEEP.SYNCS 0x989680 ;  /* 0x009896800000895d */ /* 0x004fea0003900000 */
[----:B------:R-:W2:Y:S02]  /*8680*/  @!P0 SYNCS.PHASECHK.TRANS64 P0, [R0+URZ], R3 ;  /* 0x00000003000085a7 */ /* 0x000ea400080010ff */
[----:B--2---:R-:W-:Y:S05]  /*8690*/  @!P0 BRA `(.L_x_149) ;  /* 0xfffffffc00f08947 */ /* 0x004fea000383ffff */
[----:B------:R-:W-:Y:S05]  /*86a0*/  BRA `(.L_x_150) ;  /* 0xffffffa8000c7947 */ /* 0x000fea000383ffff */
.L_x_50:
[----:B------:R-:W-:-:S07]  /*86b0*/  MOV R0, UR5 ;  /* 0x0000000500007c02 */ /* 0x000fce0008000f00 */
.L_x_151:
[----:B-1----:R1:W2:Y:S02]  /*86c0*/  SYNCS.PHASECHK.TRANS64.TRYWAIT P0, [R0+URZ], R3 ;  /* 0x00000003000075a7 */ /* 0x0022a400080011ff */
[----:B--2---:R-:W-:Y:S05]  /*86d0*/  @!P0 NANOSLEEP.SYNCS 0x989680 ;  /* 0x009896800000895d */ /* 0x004fea0003900000 */
[----:B------:R-:W2:Y:S02]  /*86e0*/  @!P0 SYNCS.PHASECHK.TRANS64 P0, [R0+URZ], R3 ;  /* 0x00000003000085a7 */ /* 0x000ea400080010ff */
[----:B--2---:R-:W-:Y:S05]  /*86f0*/  @!P0 BRA `(.L_x_151) ;  /* 0xfffffffc00f08947 */ /* 0x004fea000383ffff */
[----:B------:R-:W-:Y:S05]  /*8700*/  BRA `(.L_x_152) ;  /* 0xffffffa800187947 */ /* 0x000fea000383ffff */
.L_x_51:
[----:B------:R-:W-:-:S07]  /*8710*/  MOV R0, UR5 ;  /* 0x0000000500007c02 */ /* 0x000fce0008000f00 */
.L_x_153:
[----:B-1----:R1:W2:Y:S02]  /*8720*/  SYNCS.PHASECHK.TRANS64.TRYWAIT P0, [R0+URZ], R3 ;  /* 0x00000003000075a7 */ /* 0x0022a400080011ff */
[----:B--2---:R-:W-:Y:S05]  /*8730*/  @!P0 NANOSLEEP.SYNCS 0x989680 ;  /* 0x009896800000895d */ /* 0x004fea0003900000 */
[----:B------:R-:W2:Y:S02]  /*8740*/  @!P0 SYNCS.PHASECHK.TRANS64 P0, [R0+URZ], R3 ;  /* 0x00000003000085a7 */ /* 0x000ea400080010ff */
[----:B--2---:R-:W-:Y:S05]  /*8750*/  @!P0 BRA `(.L_x_153) ;  /* 0xfffffffc00f08947 */ /* 0x004fea000383ffff */
[----:B------:R-:W-:Y:S05]  /*8760*/  BRA `(.L_x_154) ;  /* 0xffffffa800247947 */ /* 0x000fea000383ffff */
.L_x_52:
[----:B------:R-:W-:-:S07]  /*8770*/  MOV R0, UR5 ;  /* 0x0000000500007c02 */ /* 0x000fce0008000f00 */
.L_x_155:
[----:B-1----:R1:W2:Y:S02]  /*8780*/  SYNCS.PHASECHK.TRANS64.TRYWAIT P0, [R0+URZ], R3 ;  /* 0x00000003000075a7 */ /* 0x0022a400080011ff */
[----:B--2---:R-:W-:Y:S05]  /*8790*/  @!P0 NANOSLEEP.SYNCS 0x989680 ;  /* 0x009896800000895d */ /* 0x004fea0003900000 */
[----:B------:R-:W2:Y:S02]  /*87a0*/  @!P0 SYNCS.PHASECHK.TRANS64 P0, [R0+URZ], R3 ;  /* 0x00000003000085a7 */ /* 0x000ea400080010ff */
[----:B--2---:R-:W-:Y:S05]  /*87b0*/  @!P0 BRA `(.L_x_155) ;  /* 0xfffffffc00f08947 */ /* 0x004fea000383ffff */
[----:B------:R-:W-:Y:S05]  /*87c0*/  BRA `(.L_x_156) ;  /* 0xffffffa800307947 */ /* 0x000fea000383ffff */
.L_x_53:
[----:B------:R-:W-:-:S07]  /*87d0*/  MOV R0, UR5 ;  /* 0x0000000500007c02 */ /* 0x000fce0008000f00 */
.L_x_157:
[----:B-1----:R1:W2:Y:S02]  /*87e0*/  SYNCS.PHASECHK.TRANS64.TRYWAIT P0, [R0+URZ], R3 ;  /* 0x00000003000075a7 */ /* 0x0022a400080011ff */
[----:B--2---:R-:W-:Y:S05]  /*87f0*/  @!P0 NANOSLEEP.SYNCS 0x989680 ;  /* 0x009896800000895d */ /* 0x004fea0003900000 */
[----:B------:R-:W2:Y:S02]  /*8800*/  @!P0 SYNCS.PHASECHK.TRANS64 P0, [R0+URZ], R3 ;  /* 0x00000003000085a7 */ /* 0x000ea400080010ff */
[----:B--2---:R-:W-:Y:S05]  /*8810*/  @!P0 BRA `(.L_x_157) ;  /* 0xfffffffc00f08947 */ /* 0x004fea000383ffff */
[----:B------:R-:W-:Y:S05]  /*8820*/  BRA `(.L_x_158) ;  /* 0xffffffa8003c7947 */ /* 0x000fea000383ffff */
.L_x_56:
[----:B--2---:R2:W3:Y:S02]  /*8830*/  SYNCS.PHASECHK.TRANS64.TRYWAIT P0, [R2+URZ+0x120], R5 ;  /* 0x00012005020075a7 */ /* 0x0044e400080011ff */
[----:B---3--:R-:W-:Y:S05]  /*8840*/  @!P0 NANOSLEEP.SYNCS 0x989680 ;  /* 0x009896800000895d */ /* 0x008fea0003900000 */
[----:B------:R-:W3:Y:S02]  /*8850*/  @!P0 SYNCS.PHASECHK.TRANS64 P0, [R2+URZ+0x120], R5 ;  /* 0x00012005020085a7 */ /* 0x000ee400080010ff */
[----:B---3--:R-:W-:Y:S05]  /*8860*/  @!P0 BRA `(.L_x_56) ;  /* 0xfffffffc00f08947 */ /* 0x008fea000383ffff */
[----:B------:R-:W-:Y:S05]  /*8870*/  BRA `(.L_x_159) ;  /* 0xffffffa800987947 */ /* 0x000fea000383ffff */
.L_x_57:
[----:B------:R-:W-:-:S07]  /*8880*/  MOV R2, UR4 ;  /* 0x0000000400027c02 */ /* 0x000fce0008000f00 */
.L_x_160:
[----:B--2---:R2:W3:Y:S02]  /*8890*/  SYNCS.PHASECHK.TRANS64.TRYWAIT P0, [R2+URZ+0xd0], R5 ;  /* 0x0000d005020075a7 */ /* 0x0044e400080011ff */
[----:B---3--:R-:W-:Y:S05]  /*88a0*/  @!P0 NANOSLEEP.SYNCS 0x989680 ;  /* 0x009896800000895d */ /* 0x008fea0003900000 */
[----:B------:R-:W3:Y:S02]  /*88b0*/  @!P0 SYNCS.PHASECHK.TRANS64 P0, [R2+URZ+0xd0], R5 ;  /* 0x0000d005020085a7 */ /* 0x000ee400080010ff */
[----:B---3--:R-:W-:Y:S05]  /*88c0*/  @!P0 BRA `(.L_x_160) ;  /* 0xfffffffc00f08947 */ /* 0x008fea000383ffff */
[----:B------:R-:W-:Y:S05]  /*88d0*/  BRA `(.L_x_161) ;  /* 0xffffffa800a87947 */ /* 0x000fea000383ffff */
.L_x_58:
[----:B--2---:R2:W3:Y:S02]  /*88e0*/  SYNCS.PHASECHK.TRANS64.TRYWAIT P1, [R2+URZ+0xc0], R5 ;  /* 0x0000c005020075a7 */ /* 0x0044e400080211ff */
[----:B---3--:R-:W-:Y:S05]  /*88f0*/  @!P1 NANOSLEEP.SYNCS 0x989680 ;  /* 0x009896800000995d */ /* 0x008fea0003900000 */
[----:B------:R-:W3:Y:S02]  /*8900*/  @!P1 SYNCS.PHASECHK.TRANS64 P1, [R2+URZ+0xc0], R5 ;  /* 0x0000c005020095a7 */ /* 0x000ee400080210ff */
[----:B---3--:R-:W-:Y:S05]  /*8910*/  @!P1 BRA `(.L_x_58) ;  /* 0xfffffffc00f09947 */ /* 0x008fea000383ffff */
[----:B------:R-:W-:Y:S05]  /*8920*/  BRA `(.L_x_162) ;  /* 0xffffffa800d87947 */ /* 0x000fea000383ffff */
.L_x_61:
[----:B------:R-:W-:-:S07]  /*8930*/  MOV R0, UR4 ;  /* 0x0000000400007c02 */ /* 0x000fce0008000f00 */
.L_x_163:
[----:B--2---:R2:W3:Y:S02]  /*8940*/  SYNCS.PHASECHK.TRANS64.TRYWAIT P0, [R0+URZ+0xd0], R3 ;  /* 0x0000d003000075a7 */ /* 0x0044e400080011ff */
[----:B---3--:R-:W-:Y:S05]  /*8950*/  @!P0 NANOSLEEP.SYNCS 0x989680 ;  /* 0x009896800000895d */ /* 0x008fea0003900000 */
[----:B------:R-:W3:Y:S02]  /*8960*/  @!P0 SYNCS.PHASECHK.TRANS64 P0, [R0+URZ+0xd0], R3 ;  /* 0x0000d003000085a7 */ /* 0x000ee400080010ff */
[----:B---3--:R-:W-:Y:S05]  /*8970*/  @!P0 BRA `(.L_x_163) ;  /* 0xfffffffc00f08947 */ /* 0x008fea000383ffff */
[----:B------:R-:W-:Y:S05]  /*8980*/  BRA `(.L_x_60) ;  /* 0xffffffac002c7947 */ /* 0x000fea000383ffff */
.L_x_70:
[----:B--2---:R-:W-:-:S04]  /*8990*/  MOV R0, UR5 ;  /* 0x0000000500007c02 */ /* 0x004fc80008000f00 */
[----:B------:R2:W3:Y:S03]  /*89a0*/  SYNCS.PHASECHK.TRANS64.TRYWAIT P0, [R0+URZ+0x8], R7 ;  /* 0x00000807000075a7 */ /* 0x0004e600080011ff */
[----:B---3--:R-:W-:Y:S05]  /*89b0*/  @!P0 NANOSLEEP.SYNCS 0x989680 ;  /* 0x009896800000895d */ /* 0x008fea0003900000 */
[----:B------:R-:W3:Y:S02]  /*89c0*/  @!P0 SYNCS.PHASECHK.TRANS64 P0, [R0+URZ+0x8], R7 ;  /* 0x00000807000085a7 */ /* 0x000ee400080010ff */
[----:B---3--:R-:W-:Y:S05]  /*89d0*/  @!P0 BRA `(.L_x_70) ;  /* 0xfffffffc00ec8947 */ /* 0x008fea000383ffff */
[----:B------:R-:W-:Y:S05]  /*89e0*/  BRA `(.L_x_69) ;  /* 0xffffffac00e07947 */ /* 0x000fea000383ffff */
.L_x_72:
[----:B------:R-:W-:Y:S01]  /*89f0*/  BSSY B0, `(.L_x_164) ;  /* 0x0000006000007945 */ /* 0x000fe20003800000 */
[----:B------:R-:W-:-:S07]  /*8a00*/  MOV R15, 0xffffffff ;  /* 0xffffffff000f7802 */ /* 0x000fce0000000f00 */
[----:B-12--5:R-:W-:Y:S05]  /*8a10*/  WARPSYNC.COLLECTIVE R15, `(.L_x_165) ;  /* 0x000000000f0c7348 */ /* 0x026fea0003c00000 */
[----:B------:R-:W-:Y:S02]  /*8a20*/  ELECT P6, UR79, PT ;  /* 0x00000000004f782f */ /* 0x000fe400038c0000 */
[----:B------:R-:W-:Y:S01]  /*8a30*/  MOV R14, UR79 ;  /* 0x0000004f000e7c02 */ /* 0x000fe20008000f00 */
[----:B-12--5:R-:W-:Y:S10]  /*8a40*/  ENDCOLLECTIVE ;  /* 0x000000000000791b */ /* 0x026ff40003800000 */
.L_x_165:
[----:B------:R-:W-:Y:S05]  /*8a50*/  BSYNC B0 ;  /* 0x0000000000007941 */ /* 0x000fea0003800000 */
.L_x_164:
[----:B------:R-:W-:Y:S05]  /*8a60*/  BRA `(.L_x_166) ;  /* 0xffffffb000107947 */ /* 0x000fea000383ffff */
.L_x_74:
[----:B--2---:R-:W-:-:S04]  /*8a70*/  MOV R0, UR5 ;  /* 0x0000000500007c02 */ /* 0x004fc80008000f00 */
[----:B------:R2:W3:Y:S03]  /*8a80*/  SYNCS.PHASECHK.TRANS64.TRYWAIT P0, [R0+URZ+0x8], R5 ;  /* 0x00000805000075a7 */ /* 0x0004e600080011ff */
[----:B---3--:R-:W-:Y:S05]  /*8a90*/  @!P0 NANOSLEEP.SYNCS 0x989680 ;  /* 0x009896800000895d */ /* 0x008fea0003900000 */
[----:B------:R-:W3:Y:S02]  /*8aa0*/  @!P0 SYNCS.PHASECHK.TRANS64 P0, [R0+URZ+0x8], R5 ;  /* 0x00000805000085a7 */ /* 0x000ee400080010ff */
[----:B---3--:R-:W-:Y:S05]  /*8ab0*/  @!P0 BRA `(.L_x_74) ;  /* 0xfffffffc00ec8947 */ /* 0x008fea000383ffff */
[----:B------:R-:W-:Y:S05]  /*8ac0*/  BRA `(.L_x_73) ;  /* 0xffffffb000147947 */ /* 0x000fea000383ffff */
.L_x_75:
[----:B-1----:R1:W2:Y:S02]  /*8ad0*/  SYNCS.PHASECHK.TRANS64.TRYWAIT P0, [R0+URZ+0xc0], R5 ;  /* 0x0000c005000075a7 */ /* 0x0022a400080011ff */
[----:B--2---:R-:W-:Y:S05]  /*8ae0*/  @!P0 NANOSLEEP.SYNCS 0x989680 ;  /* 0x009896800000895d */ /* 0x004fea0003900000 */
[----:B------:R-:W2:Y:S02]  /*8af0*/  @!P0 SYNCS.PHASECHK.TRANS64 P0, [R0+URZ+0xc0], R5 ;  /* 0x0000c005000085a7 */ /* 0x000ea400080010ff */
[----:B--2---:R-:W-:Y:S05]  /*8b00*/  @!P0 BRA `(.L_x_75) ;  /* 0xfffffffc00f08947 */ /* 0x004fea000383ffff */
[----:B------:R-:W-:Y:S05]  /*8b10*/  BRA `(.L_x_167) ;  /* 0xffffffb400207947 */ /* 0x000fea000383ffff */
.L_x_77:
[----:B------:R-:W-:-:S07]  /*8b20*/  MOV R0, UR46 ;  /* 0x0000002e00007c02 */ /* 0x000fce0008000f00 */
.L_x_168:
[----:B-1----:R1:W2:Y:S02]  /*8b30*/  SYNCS.PHASECHK.TRANS64.TRYWAIT P0, [R0+URZ+0x100], R5 ;  /* 0x00010005000075a7 */ /* 0x0022a400080011ff */
[----:B--2---:R-:W-:Y:S05]  /*8b40*/  @!P0 NANOSLEEP.SYNCS 0x989680 ;  /* 0x009896800000895d */ /* 0x004fea0003900000 */
[----:B------:R-:W2:Y:S02]  /*8b50*/  @!P0 SYNCS.PHASECHK.TRANS64 P0, [R0+URZ+0x100], R5 ;  /* 0x00010005000085a7 */ /* 0x000ea400080010ff */
[----:B--2---:R-:W-:Y:S05]  /*8b60*/  @!P0 BRA `(.L_x_168) ;  /* 0xfffffffc00f08947 */ /* 0x004fea000383ffff */
[----:B------:R-:W-:Y:S05]  /*8b70*/  BRA `(.L_x_169) ;  /* 0xffffffb4006c7947 */ /* 0x000fea000383ffff */
.L_x_80:
[----:B------:R-:W-:Y:S07]  /*8b80*/  MOV R0, UR7 ;  /* 0x0000000700007c02 */ /* 0x000fee0008000f00 */
.L_x_170:
[----:B-1----:R1:W2:Y:S02]  /*8b90*/  SYNCS.PHASECHK.TRANS64.TRYWAIT P0, [R0+URZ], R5 ;  /* 0x00000005000075a7 */ /* 0x0022a400080011ff */
[----:B--2---:R-:W-:Y:S05]  /*8ba0*/  @!P0 NANOSLEEP.SYNCS 0x989680 ;  /* 0x009896800000895d */ /* 0x004fea0003900000 */
[----:B------:R-:W2:Y:S02]  /*8bb0*/  @!P0 SYNCS.PHASECHK.TRANS64 P0, [R0+URZ], R5 ;  /* 0x00000005000085a7 */ /* 0x000ea400080010ff */
[----:B--2---:R-:W-:Y:S05]  /*8bc0*/  @!P0 BRA `(.L_x_170) ;  /* 0xfffffffc00f08947 */ /* 0x004fea000383ffff */
[----:B------:R-:W-:Y:S05]  /*8bd0*/  BRA `(.L_x_79) ;  /* 0xffffffb400807947 */ /* 0x000fea000383ffff */
.L_x_84:
[----:B-1----:R-:W-:-:S07]  /*8be0*/  MOV R0, UR4 ;  /* 0x0000000400007c02 */ /* 0x002fce0008000f00 */
.L_x_171:
[----:B-1----:R1:W2:Y:S02]  /*8bf0*/  SYNCS.PHASECHK.TRANS64.TRYWAIT P0, [R0+URZ], R3 ;  /* 0x00000003000075a7 */ /* 0x0022a400080011ff */
[----:B--2---:R-:W-:Y:S05]  /*8c00*/  @!P0 NANOSLEEP.SYNCS 0x989680 ;  /* 0x009896800000895d */ /* 0x004fea0003900000 */
[----:B------:R-:W2:Y:S02]  /*8c10*/  @!P0 SYNCS.PHASECHK.TRANS64 P0, [R0+URZ], R3 ;  /* 0x00000003000085a7 */ /* 0x000ea400080010ff */
[----:B--2---:R-:W-:Y:S05]  /*8c20*/  @!P0 BRA `(.L_x_171) ;  /* 0xfffffffc00f08947 */ /* 0x004fea000383ffff */
[----:B------:R-:W-:Y:S05]  /*8c30*/  BRA `(.L_x_172) ;  /* 0xffffffb800c47947 */ /* 0x000fea000383ffff */
.L_x_85:
[----:B------:R-:W-:-:S07]  /*8c40*/  MOV R0, UR5 ;  /* 0x0000000500007c02 */ /* 0x000fce0008000f00 */
.L_x_173:
[----:B-1----:R1:W2:Y:S02]  /*8c50*/  SYNCS.PHASECHK.TRANS64.TRYWAIT P0, [R0+URZ], R3 ;  /* 0x00000003000075a7 */ /* 0x0022a400080011ff */
[----:B--2---:R-:W-:Y:S05]  /*8c60*/  @!P0 NANOSLEEP.SYNCS 0x989680 ;  /* 0x009896800000895d */ /* 0x004fea0003900000 */
[----:B------:R-:W2:Y:S02]  /*8c70*/  @!P0 SYNCS.PHASECHK.TRANS64 P0, [R0+URZ], R3 ;  /* 0x00000003000085a7 */ /* 0x000ea400080010ff */
[----:B--2---:R-:W-:Y:S05]  /*8c80*/  @!P0 BRA `(.L_x_173) ;  /* 0xfffffffc00f08947 */ /* 0x004fea000383ffff */
[----:B------:R-:W-:Y:S05]  /*8c90*/  BRA `(.L_x_174) ;  /* 0xffffffb800d07947 */ /* 0x000fea000383ffff */
.L_x_86:
[----:B------:R-:W-:-:S07]  /*8ca0*/  MOV R0, UR5 ;  /* 0x0000000500007c02 */ /* 0x000fce0008000f00 */
.L_x_175:
[----:B-1----:R1:W2:Y:S02]  /*8cb0*/  SYNCS.PHASECHK.TRANS64.TRYWAIT P0, [R0+URZ], R3 ;  /* 0x00000003000075a7 */ /* 0x0022a400080011ff */
[----:B--2---:R-:W-:Y:S05]  /*8cc0*/  @!P0 NANOSLEEP.SYNCS 0x989680 ;  /* 0x009896800000895d */ /* 0x004fea0003900000 */
[----:B------:R-:W2:Y:S02]  /*8cd0*/  @!P0 SYNCS.PHASECHK.TRANS64 P0, [R0+URZ], R3 ;  /* 0x00000003000085a7 */ /* 0x000ea400080010ff */
[----:B--2---:R-:W-:Y:S05]  /*8ce0*/  @!P0 BRA `(.L_x_175) ;  /* 0xfffffffc00f08947 */ /* 0x004fea000383ffff */
[----:B------:R-:W-:Y:S05]  /*8cf0*/  BRA `(.L_x_176) ;  /* 0xffffffb800dc7947 */ /* 0x000fea000383ffff */
.L_x_89:
[----:B------:R-:W-:-:S07]  /*8d00*/  MOV R0, UR41 ;  /* 0x0000002900007c02 */ /* 0x000fce0008000f00 */
.L_x_177:
[----:B-1----:R1:W2:Y:S02]  /*8d10*/  SYNCS.PHASECHK.TRANS64.TRYWAIT P1, [R0+URZ+0x140], R3 ;  /* 0x00014003000075a7 */ /* 0x0022a400080211ff */
[----:B--2---:R-:W-:Y:S05]  /*8d20*/  @!P1 NANOSLEEP.SYNCS 0x989680 ;  /* 0x009896800000995d */ /* 0x004fea0003900000 */
[----:B------:R-:W2:Y:S02]  /*8d30*/  @!P1 SYNCS.PHASECHK.TRANS64 P1, [R0+URZ+0x140], R3 ;  /* 0x00014003000095a7 */ /* 0x000ea400080210ff */
[----:B--2---:R-:W-:Y:S05]  /*8d40*/  @!P1 BRA `(.L_x_177) ;  /* 0xfffffffc00f09947 */ /* 0x004fea000383ffff */
[----:B------:R-:W-:Y:S05]  /*8d50*/  BRA `(.L_x_178) ;  /* 0xffffffbc00287947 */ /* 0x000fea000383ffff */
.L_x_94:
[----:B---3--:R3:W4:Y:S02]  /*8d60*/  SYNCS.PHASECHK.TRANS64.TRYWAIT P0, [R12+URZ+0xc0], R9 ;  /* 0x0000c0090c0075a7 */ /* 0x00872400080011ff */
[----:B----4-:R-:W-:Y:S05]  /*8d70*/  @!P0 NANOSLEEP.SYNCS 0x989680 ;  /* 0x009896800000895d */ /* 0x010fea0003900000 */
[----:B------:R-:W4:Y:S02]  /*8d80*/  @!P0 SYNCS.PHASECHK.TRANS64 P0, [R12+URZ+0xc0], R9 ;  /* 0x0000c0090c0085a7 */ /* 0x000f2400080010ff */
[----:B----4-:R-:W-:Y:S05]  /*8d90*/  @!P0 BRA `(.L_x_94) ;  /* 0xfffffffc00f08947 */ /* 0x010fea000383ffff */
[----:B------:R-:W-:Y:S05]  /*8da0*/  BRA `(.L_x_179) ;  /* 0xffffffc000407947 */ /* 0x000fea000383ffff */
.L_x_97:
[----:B------:R-:W-:Y:S07]  /*8db0*/  MOV R0, UR29 ;  /* 0x0000001d00007c02 */ /* 0x000fee0008000f00 */
.L_x_180:
[----:B-1----:R1:W3:Y:S02]  /*8dc0*/  SYNCS.PHASECHK.TRANS64.TRYWAIT P2, [R0+URZ+0xb8], R9 ;  /* 0x0000b809000075a7 */ /* 0x0022e400080411ff */
[----:B---3--:R-:W-:Y:S05]  /*8dd0*/  @!P2 NANOSLEEP.SYNCS 0x989680 ;  /* 0x009896800000a95d */ /* 0x008fea0003900000 */
[----:B------:R-:W3:Y:S02]  /*8de0*/  @!P2 SYNCS.PHASECHK.TRANS64 P2, [R0+URZ+0xb8], R9 ;  /* 0x0000b8090000a5a7 */ /* 0x000ee400080410ff */
[----:B---3--:R-:W-:Y:S05]  /*8df0*/  @!P2 BRA `(.L_x_180) ;  /* 0xfffffffc00f0a947 */ /* 0x008fea000383ffff */
[----:B------:R-:W-:Y:S05]  /*8e00*/  BRA `(.L_x_96) ;  /* 0xffffffc400a47947 */ /* 0x000fea000383ffff */
.L_x_100:
[----:B---3--:R-:W-:Y:S07]  /*8e10*/  MOV R0, UR4 ;  /* 0x0000000400007c02 */ /* 0x008fee0008000f00 */
.L_x_181:
[----:B-1----:R1:W3:Y:S02]  /*8e20*/  SYNCS.PHASECHK.TRANS64.TRYWAIT P0, [R0+URZ+0x98], R9 ;  /* 0x00009809000075a7 */ /* 0x0022e400080011ff */
[----:B---3--:R-:W-:Y:S05]  /*8e30*/  @!P0 NANOSLEEP.SYNCS 0x989680 ;  /* 0x009896800000895d */ /* 0x008fea0003900000 */
[----:B------:R-:W3:Y:S02]  /*8e40*/  @!P0 SYNCS.PHASECHK.TRANS64 P0, [R0+URZ+0x98], R9 ;  /* 0x00009809000085a7 */ /* 0x000ee400080010ff */
[----:B---3--:R-:W-:Y:S05]  /*8e50*/  @!P0 BRA `(.L_x_181) ;  /* 0xfffffffc00f08947 */ /* 0x008fea000383ffff */
[----:B------:R-:W-:Y:S05]  /*8e60*/  BRA `(.L_x_182) ;  /* 0xffffffc800047947 */ /* 0x000fea000383ffff */
.L_x_101:
[----:B------:R-:W-:Y:S07]  /*8e70*/  MOV R9, UR5 ;  /* 0x0000000500097c02 */ /* 0x000fee0008000f00 */
.L_x_183:
[----:B-1----:R1:W3:Y:S02]  /*8e80*/  SYNCS.PHASECHK.TRANS64.TRYWAIT P0, [R9+URZ+0x98], R6 ;  /* 0x00009806090075a7 */ /* 0x0022e400080011ff */
[----:B---3--:R-:W-:Y:S05]  /*8e90*/  @!P0 NANOSLEEP.SYNCS 0x989680 ;  /* 0x009896800000895d */ /* 0x008fea0003900000 */
[----:B------:R-:W3:Y:S02]  /*8ea0*/  @!P0 SYNCS.PHASECHK.TRANS64 P0, [R9+URZ+0x98], R6 ;  /* 0x00009806090085a7 */ /* 0x000ee400080010ff */
[----:B---3--:R-:W-:Y:S05]  /*8eb0*/  @!P0 BRA `(.L_x_183) ;  /* 0xfffffffc00f08947 */ /* 0x008fea000383ffff */
[----:B------:R-:W-:Y:S05]  /*8ec0*/  BRA `(.L_x_184) ;  /* 0xffffffc8007c7947 */ /* 0x000fea000383ffff */
.L_x_103:
[----:B------:R-:W-:-:S07]  /*8ed0*/  MOV R0, UR4 ;  /* 0x0000000400007c02 */ /* 0x000fce0008000f00 */
.L_x_185:
[----:B-1----:R1:W3:Y:S02]  /*8ee0*/  SYNCS.PHASECHK.TRANS64.TRYWAIT P0, [R0+URZ], R3 ;  /* 0x00000003000075a7 */ /* 0x0022e400080011ff */
[----:B---3--:R-:W-:Y:S05]  /*8ef0*/  @!P0 NANOSLEEP.SYNCS 0x989680 ;  /* 0x009896800000895d */ /* 0x008fea0003900000 */
[----:B------:R-:W3:Y:S02]  /*8f00*/  @!P0 SYNCS.PHASECHK.TRANS64 P0, [R0+URZ], R3 ;  /* 0x00000003000085a7 */ /* 0x000ee400080010ff */
[----:B---3--:R-:W-:Y:S05]  /*8f10*/  @!P0 BRA `(.L_x_185) ;  /* 0xfffffffc00f08947 */ /* 0x008fea000383ffff */
[----:B------:R-:W-:Y:S05]  /*8f20*/  BRA `(.L_x_186) ;  /* 0xffffffcc002c7947 */ /* 0x000fea000383ffff */
.L_x_104:
[----:B------:R-:W-:-:S07]  /*8f30*/  MOV R0, UR5 ;  /* 0x0000000500007c02 */ /* 0x000fce0008000f00 */
.L_x_187:
[----:B-1----:R1:W3:Y:S02]  /*8f40*/  SYNCS.PHASECHK.TRANS64.TRYWAIT P0, [R0+URZ], R3 ;  /* 0x00000003000075a7 */ /* 0x0022e400080011ff */
[----:B---3--:R-:W-:Y:S05]  /*8f50*/  @!P0 NANOSLEEP.SYNCS 0x989680 ;  /* 0x009896800000895d */ /* 0x008fea0003900000 */
[----:B------:R-:W3:Y:S02]  /*8f60*/  @!P0 SYNCS.PHASECHK.TRANS64 P0, [R0+URZ], R3 ;  /* 0x00000003000085a7 */ /* 0x000ee400080010ff */
[----:B---3--:R-:W-:Y:S05]  /*8f70*/  @!P0 BRA `(.L_x_187) ;  /* 0xfffffffc00f08947 */ /* 0x008fea000383ffff */
[----:B------:R-:W-:Y:S05]  /*8f80*/  BRA `(.L_x_188) ;  /* 0xffffffcc00387947 */ /* 0x000fea000383ffff */
.L_x_106:
[----:B--2---:R2:W3:Y:S02]  /*8f90*/  SYNCS.PHASECHK.TRANS64.TRYWAIT P0, [R0+URZ+0xc0], R3 ;  /* 0x0000c003000075a7 */ /* 0x0044e400080011ff */
[----:B---3--:R-:W-:Y:S05]  /*8fa0*/  @!P0 NANOSLEEP.SYNCS 0x989680 ;  /* 0x009896800000895d */ /* 0x008fea0003900000 */
[----:B------:R-:W3:Y:S02]  /*8fb0*/  @!P0 SYNCS.PHASECHK.TRANS64 P0, [R0+URZ+0xc0], R3 ;  /* 0x0000c003000085a7 */ /* 0x000ee400080010ff */
[----:B---3--:R-:W-:Y:S05]  /*8fc0*/  @!P0 BRA `(.L_x_106) ;  /* 0xfffffffc00f08947 */ /* 0x008fea000383ffff */
[----:B------:R-:W-:Y:S05]  /*8fd0*/  BRA `(.L_x_189) ;  /* 0xffffffd000187947 */ /* 0x000fea000383ffff */
.L_x_116:
[----:B-1----:R1:W2:Y:S02]  /*8fe0*/  SYNCS.PHASECHK.TRANS64.TRYWAIT P0, [R0+URZ+0x80], R5 ;  /* 0x00008005000075a7 */ /* 0x0022a400080011ff */
[----:B--2---:R-:W-:Y:S05]  /*8ff0*/  @!P0 NANOSLEEP.SYNCS 0x989680 ;  /* 0x009896800000895d */ /* 0x004fea0003900000 */
[----:B------:R-:W2:Y:S02]  /*9000*/  @!P0 SYNCS.PHASECHK.TRANS64 P0, [R0+URZ+0x80], R5 ;  /* 0x00008005000085a7 */ /* 0x000ea400080010ff */
[----:B--2---:R-:W-:Y:S05]  /*9010*/  @!P0 BRA `(.L_x_116) ;  /* 0xfffffffc00f08947 */ /* 0x004fea000383ffff */
[----:B------:R-:W-:Y:S05]  /*9020*/  BRA `(.L_x_115) ;  /* 0xffffffdc00847947 */ /* 0x000fea000383ffff */
.L_x_118:
[----:B-1----:R1:W4:Y:S02]  /*9030*/  SYNCS.PHASECHK.TRANS64.TRYWAIT P1, [R62+URZ+0xe0], R3 ;  /* 0x0000e0033e0075a7 */ /* 0x00232400080211ff */
[----:B----4-:R-:W-:Y:S05]  /*9040*/  @!P1 NANOSLEEP.SYNCS 0x989680 ;  /* 0x009896800000995d */ /* 0x010fea0003900000 */
[----:B------:R-:W4:Y:S02]  /*9050*/  @!P1 SYNCS.PHASECHK.TRANS64 P1, [R62+URZ+0xe0], R3 ;  /* 0x0000e0033e0095a7 */ /* 0x000f2400080210ff */
[----:B----4-:R-:W-:Y:S05]  /*9060*/  @!P1 BRA `(.L_x_118) ;  /* 0xfffffffc00f09947 */ /* 0x010fea000383ffff */
[----:B------:R-:W-:Y:S05]  /*9070*/  BRA `(.L_x_117) ;  /* 0xffffffdc00b47947 */ /* 0x000fea000383ffff */
.L_x_129:
[----:B--2---:R2:W3:Y:S02]  /*9080*/  SYNCS.PHASECHK.TRANS64.TRYWAIT P0, [R2+URZ+0x80], R3 ;  /* 0x00008003020075a7 */ /* 0x0044e400080011ff */
[----:B---3--:R-:W-:Y:S05]  /*9090*/  @!P0 NANOSLEEP.SYNCS 0x989680 ;  /* 0x009896800000895d */ /* 0x008fea0003900000 */
[----:B------:R-:W3:Y:S02]  /*90a0*/  @!P0 SYNCS.PHASECHK.TRANS64 P0, [R2+URZ+0x80], R3 ;  /* 0x00008003020085a7 */ /* 0x000ee400080010ff */
[----:B---3--:R-:W-:Y:S05]  /*90b0*/  @!P0 BRA `(.L_x_129) ;  /* 0xfffffffc00f08947 */ /* 0x008fea000383ffff */
[----:B------:R-:W-:Y:S05]  /*90c0*/  BRA `(.L_x_128) ;  /* 0xffffffe400dc7947 */ /* 0x000fea000383ffff */
        .weak           $__internal_0_$__cuda_sm10x_tcgen05_guardrail_trap_col_being_dealloced_not_returned_by_alloc
        .type           $__internal_0_$__cuda_sm10x_tcgen05_guardrail_trap_col_being_dealloced_not_returned_by_alloc,@function
        .size           $__internal_0_$__cuda_sm10x_tcgen05_guardrail_trap_col_being_dealloced_not_returned_by_alloc,($__internal_1_$__cuda_sm10x_tcgen05_guardrail_trap_phase_invalid_during_alloc - $__internal_0_$__cuda_sm10x_tcgen05_guardrail_trap_col_being_dealloced_not_returned_by_alloc)
$__internal_0_$__cuda_sm10x_tcgen05_guardrail_trap_col_being_dealloced_not_returned_by_alloc:
[----:B------:R-:W-:Y:S05]  /*90d0*/  BPT.TRAP 0x1 ;  /* 0x000000040000795c */ /* 0x000fea0000300000 */
[----:B------:R-:W-:-:S04]  /*90e0*/  HFMA2 R3, -RZ, RZ, 0, 0 ;  /* 0x00000000ff037431 */ /* 0x000fc800000001ff */
[----:B------:R-:W-:Y:S05]  /*90f0*/  RET.REL.NODEC R2 `(_ZN7cutlass13device_kernelINS_4gemm6kernel13GemmUniversalIN4cute5tupleIJiiiiEEENS1_10collective13CollectiveMmaINS1_35MainloopSm100TmaUmmaWarpSpecializedILi8ELi2ELi4ENS5_IJNS4_1CILi4EEENSA_ILi2EEENSA_ILi1EEEEEEEENS5_IJNSA_ILi128EEENSA_ILi64EEESG_EEENS_10bfloat16_tENS5_IJlSD_lEEESJ_SK_NS4_8TiledMMAINS4_8MMA_AtomIJNS4_26SM100_MMA_F16BF16_2x1SM_SSISJ_SJ_fLi128ELi64ELNS4_4UMMA5MajorE0ELSP_0ELNSO_7ScaleInE0ELSQ_0EEEEEENS4_6LayoutINS5_IJSD_SD_SD_EEENS5_IJNSA_ILi0EEESV_SV_EEEEENS5_IJNS4_10UnderscoreESY_SY_EEEEENS4_28SM100_TMA_2SM_LOAD_MULTICASTENS4_14ComposedLayoutINS4_7SwizzleILi3ELi4ELi3EEENS4_18smem_ptr_flag_bitsILi16EEENST_INS5_IJNSA_ILi8EEESH_EEENS5_IJSH_SD_EEEEEEEvNS4_8identityES11_S1B_vS1C_EENS_8epilogue10collective18CollectiveEpilogueINS1E_23Sm100TmaWarpSpecializedILi3ELi2ELi16ELb1ELb0EEEJNS5_IJSH_SH_SG_EEENS5_IJNST_ISH_SD_EENST_INS5_IJNSA_ILi16EEESC_EEENS5_IJSD_NSA_ILi32EEEEEEEEEEESJ_SK_SJ_SK_NS1E_6fusion15FusionCallbacksIS1I_NS1R_17LinearCombinationISJ_fSJ_fLNS_15FloatRoundStyleE2EEES1J_S1Q_JEEENS4_5SM1004TMEM4LOAD26SM100_TMEM_LOAD_32dp32b16xENS4_13SM90_TMA_LOADENS12_INS13_ILi1ELi4ELi3EEES16_NST_INS5_IJS17_S1L_EEENS5_IJS1L_SD_EEEEEEENS4_39AutoVectorizingCopyWithAssumedAlignmentILi128EEENS4_14SM90_TMA_STOREES26_S28_S28_EEEvvEEEEvNT_6ParamsE) ;  /* 0xffffff6c02c07950 */ /* 0x000fea0003c3ffff */
        .weak           $__internal_1_$__cuda_sm10x_tcgen05_guardrail_trap_phase_invalid_during_alloc
        .type           $__internal_1_$__cuda_sm10x_tcgen05_guardrail_trap_phase_invalid_during_alloc,@function
        .size           $__internal_1_$__cuda_sm10x_tcgen05_guardrail_trap_phase_invalid_during_alloc,($__internal_2_$__cuda_sm10x_tcgen05_guardrail_trap_unallocated_columns_being_dealloced - $__internal_1_$__cuda_sm10x_tcgen05_guardrail_trap_phase_invalid_during_alloc)
$__internal_1_$__cuda_sm10x_tcgen05_guardrail_trap_phase_invalid_during_alloc:
[----:B------:R-:W-:Y:S05]  /*9100*/  BPT.TRAP 0x1 ;  /* 0x000000040000795c */ /* 0x000fea0000300000 */
[----:B------:R-:W-:-:S04]  /*9110*/  MOV R5, 0x0 ;  /* 0x0000000000057802 */ /* 0x000fc80000000f00 */
[----:B------:R-:W-:Y:S05]  /*9120*/  RET.REL.NODEC R4 `(_ZN7cutlass13device_kernelINS_4gemm6kernel13GemmUniversalIN4cute5tupleIJiiiiEEENS1_10collective13CollectiveMmaINS1_35MainloopSm100TmaUmmaWarpSpecializedILi8ELi2ELi4ENS5_IJNS4_1CILi4EEENSA_ILi2EEENSA_ILi1EEEEEEEENS5_IJNSA_ILi128EEENSA_ILi64EEESG_EEENS_10bfloat16_tENS5_IJlSD_lEEESJ_SK_NS4_8TiledMMAINS4_8MMA_AtomIJNS4_26SM100_MMA_F16BF16_2x1SM_SSISJ_SJ_fLi128ELi64ELNS4_4UMMA5MajorE0ELSP_0ELNSO_7ScaleInE0ELSQ_0EEEEEENS4_6LayoutINS5_IJSD_SD_SD_EEENS5_IJNSA_ILi0EEESV_SV_EEEEENS5_IJNS4_10UnderscoreESY_SY_EEEEENS4_28SM100_TMA_2SM_LOAD_MULTICASTENS4_14ComposedLayoutINS4_7SwizzleILi3ELi4ELi3EEENS4_18smem_ptr_flag_bitsILi16EEENST_INS5_IJNSA_ILi8EEESH_EEENS5_IJSH_SD_EEEEEEEvNS4_8identityES11_S1B_vS1C_EENS_8epilogue10collective18CollectiveEpilogueINS1E_23Sm100TmaWarpSpecializedILi3ELi2ELi16ELb1ELb0EEEJNS5_IJSH_SH_SG_EEENS5_IJNST_ISH_SD_EENST_INS5_IJNSA_ILi16EEESC_EEENS5_IJSD_NSA_ILi32EEEEEEEEEEESJ_SK_SJ_SK_NS1E_6fusion15FusionCallbacksIS1I_NS1R_17LinearCombinationISJ_fSJ_fLNS_15FloatRoundStyleE2EEES1J_S1Q_JEEENS4_5SM1004TMEM4LOAD26SM100_TMEM_LOAD_32dp32b16xENS4_13SM90_TMA_LOADENS12_INS13_ILi1ELi4ELi3EEES16_NST_INS5_IJS17_S1L_EEENS5_IJS1L_SD_EEEEEEENS4_39AutoVectorizingCopyWithAssumedAlignmentILi128EEENS4_14SM90_TMA_STOREES26_S28_S28_EEEvvEEEEvNT_6ParamsE) ;  /* 0xffffff6c04b47950 */ /* 0x000fea0003c3ffff */
        .weak           $__internal_2_$__cuda_sm10x_tcgen05_guardrail_trap_unallocated_columns_being_dealloced
        .type           $__internal_2_$__cuda_sm10x_tcgen05_guardrail_trap_unallocated_columns_being_dealloced,@function
        .size           $__internal_2_$__cuda_sm10x_tcgen05_guardrail_trap_unallocated_columns_being_dealloced,(.L_x_191 - $__internal_2_$__cuda_sm10x_tcgen05_guardrail_trap_unallocated_columns_being_dealloced)
$__internal_2_$__cuda_sm10x_tcgen05_guardrail_trap_unallocated_columns_being_dealloced:
[----:B------:R-:W-:Y:S05]  /*9130*/  BPT.TRAP 0x1 ;  /* 0x000000040000795c */ /* 0x000fea0000300000 */
[----:B------:R-:W-:-:S04]  /*9140*/  HFMA2 R3, -RZ, RZ, 0, 0 ;  /* 0x00000000ff037431 */ /* 0x000fc800000001ff */
[----:B------:R-:W-:Y:S05]  /*9150*/  RET.REL.NODEC R2 `(_ZN7cutlass13device_kernelINS_4gemm6kernel13GemmUniversalIN4cute5tupleIJiiiiEEENS1_10collective13CollectiveMmaINS1_35MainloopSm100TmaUmmaWarpSpecializedILi8ELi2ELi4ENS5_IJNS4_1CILi4EEENSA_ILi2EEENSA_ILi1EEEEEEEENS5_IJNSA_ILi128EEENSA_ILi64EEESG_EEENS_10bfloat16_tENS5_IJlSD_lEEESJ_SK_NS4_8TiledMMAINS4_8MMA_AtomIJNS4_26SM100_MMA_F16BF16_2x1SM_SSISJ_SJ_fLi128ELi64ELNS4_4UMMA5MajorE0ELSP_0ELNSO_7ScaleInE0ELSQ_0EEEEEENS4_6LayoutINS5_IJSD_SD_SD_EEENS5_IJNSA_ILi0EEESV_SV_EEEEENS5_IJNS4_10UnderscoreESY_SY_EEEEENS4_28SM100_TMA_2SM_LOAD_MULTICASTENS4_14ComposedLayoutINS4_7SwizzleILi3ELi4ELi3EEENS4_18smem_ptr_flag_bitsILi16EEENST_INS5_IJNSA_ILi8EEESH_EEENS5_IJSH_SD_EEEEEEEvNS4_8identityES11_S1B_vS1C_EENS_8epilogue10collective18CollectiveEpilogueINS1E_23Sm100TmaWarpSpecializedILi3ELi2ELi16ELb1ELb0EEEJNS5_IJSH_SH_SG_EEENS5_IJNST_ISH_SD_EENST_INS5_IJNSA_ILi16EEESC_EEENS5_IJSD_NSA_ILi32EEEEEEEEEEESJ_SK_SJ_SK_NS1E_6fusion15FusionCallbacksIS1I_NS1R_17LinearCombinationISJ_fSJ_fLNS_15FloatRoundStyleE2EEES1J_S1Q_JEEENS4_5SM1004TMEM4LOAD26SM100_TMEM_LOAD_32dp32b16xENS4_13SM90_TMA_LOADENS12_INS13_ILi1ELi4ELi3EEES16_NST_INS5_IJS17_S1L_EEENS5_IJS1L_SD_EEEEEEENS4_39AutoVectorizingCopyWithAssumedAlignmentILi128EEENS4_14SM90_TMA_STOREES26_S28_S28_EEEvvEEEEvNT_6ParamsE) ;  /* 0xffffff6c02a87950 */ /* 0x000fea0003c3ffff */
.L_x_190:
[----:B------:R-:W-:-:S00]  /*9160*/  BRA `(.L_x_190) ;  /* 0xfffffffc00fc7947 */ /* 0x000fc0000383ffff */
[----:B------:R-:W-:-:S00]  /*9170*/  NOP ;  /* 0x0000000000007918 */ /* 0x000fc00000000000 */
        /* <DEDUP_REMOVED lines=8> */
.L_x_191:


//--------------------- .nv.global.init           --------------------------
	.section	.nv.global.init,"aw",@progbits
.nv.global.init:
	.type		$str$27,@object
	.size		$str$27,($str$28 - $str$27)
$str$27:
        /*0000*/ 	.byte	0x28, 0x61, 0x64, 0x64, 0x72, 0x65, 0x73, 0x73, 0x20, 0x26, 0x20, 0x6d, 0x61, 0x73, 0x6b, 0x29
        /*0010*/ 	.byte	0x20, 0x3d, 0x3d, 0x20, 0x30, 0x00
	.type		$str$28,@object
	.size		$str$28,($str$26 - $str$28)
$str$28:
        /*0016*/ 	.byte	0x2f, 0x74, 0x6d, 0x70, 0x2f, 0x63, 0x75, 0x74, 0x6c, 0x61, 0x73, 0x73, 0x5f, 0x73, 0x77, 0x65
        /*0026*/ 	.byte	0x65, 0x70, 0x5f, 0x73, 0x72, 0x63, 0x2f, 0x69, 0x6e, 0x63, 0x6c, 0x75, 0x64, 0x65, 0x2f, 0x63
        /*0036*/ 	.byte	0x75, 0x74, 0x65, 0x2f, 0x70, 0x6f, 0x69, 0x6e, 0x74, 0x65, 0x72, 0x5f, 0x66, 0x6c, 0x61, 0x67
        /*0046*/ 	.byte	0x67, 0x65, 0x64, 0x2e, 0x68, 0x70, 0x70, 0x00
	.type		$str$26,@object
	.size		$str$26,($str$25 - $str$26)
$str$26:
        /*004e*/ 	.byte	0x2f, 0x74, 0x6d, 0x70, 0x2f, 0x63, 0x75, 0x74, 0x6c, 0x61, 0x73, 0x73, 0x5f, 0x73, 0x77, 0x65
        /*005e*/ 	.byte	0x65, 0x70, 0x5f, 0x73, 0x72, 0x63, 0x2f, 0x69, 0x6e, 0x63, 0x6c, 0x75, 0x64, 0x65, 0x2f, 0x63
        /*006e*/ 	.byte	0x75, 0x74, 0x65, 0x2f, 0x61, 0x74, 0x6f, 0x6d, 0x2f, 0x63, 0x6f, 0x70, 0x79, 0x5f, 0x74, 0x72
        /*007e*/ 	.byte	0x61, 0x69, 0x74, 0x73, 0x5f, 0x73, 0x6d, 0x31, 0x30, 0x30, 0x2e, 0x68, 0x70, 0x70, 0x00
	.type		$str$25,@object
	.size		$str$25,(__unnamed_1 - $str$25)
$str$25:
        /*008d*/ 	.byte	0x28, 0x28, 0x75, 0x69, 0x6e, 0x74, 0x33, 0x32, 0x5f, 0x74, 0x28, 0x74, 0x68, 0x72, 0x65, 0x61
        /*009d*/ 	.byte	0x64, 0x49, 0x64, 0x78, 0x2e, 0x78, 0x29, 0x20, 0x2f, 0x20, 0x33, 0x32, 0x29, 0x20, 0x25, 0x20
        /*00ad*/ 	.byte	0x34, 0x29, 0x20, 0x3d, 0x3d, 0x20, 0x28, 0x28, 0x28, 0x74, 0x6d, 0x65, 0x6d, 0x5f, 0x61, 0x64
        /*00bd*/ 	.byte	0x64, 0x72, 0x20, 0x3e, 0x3e, 0x20, 0x31, 0x36, 0x29, 0x20, 0x2f, 0x20, 0x33, 0x32, 0x29, 0x20
        /*00cd*/ 	.byte	0x25, 0x20, 0x34, 0x29, 0x00
	.type		__unnamed_1,@object
	.size		__unnamed_1,(__unnamed_2 - __unnamed_1)
__unnamed_1:
        /*00d2*/ 	.byte	0x61, 0x75, 0x74, 0x6f, 0x20, 0x63, 0x75, 0x74, 0x65, 0x3a, 0x3a, 0x61, 0x73, 0x5f, 0x70, 0x6f
        /* <DEDUP_REMOVED lines=24> */
        /*0262*/ 	.byte	0x43, 0x3c, 0x32, 0x30, 0x34, 0x38, 0x3e, 0x3e, 0x3e, 0x3e, 0x5d, 0x00
	.type		__unnamed_2,@object
	.size		__unnamed_2,(.L_2 - __unnamed_2)
__unnamed_2:
        /* <DEDUP_REMOVED lines=40> */
        /*04ee*/ 	.byte	0x3a, 0x3a, 0x43, 0x3c, 0x30, 0x3e, 0x3e, 0x3e, 0x3e, 0x5d, 0x00
.L_2:


//--------------------- .nv.shared._ZN7cutlass13device_kernelINS_4gemm6kernel13GemmUniversalIN4cute5tupleIJiiiiEEENS1_10collective13CollectiveMmaINS1_35MainloopSm100TmaUmmaWarpSpecializedILi8ELi2ELi4ENS5_IJNS4_1CILi4EEENSA_ILi2EEENSA_ILi1EEEEEEEENS5_IJNSA_ILi128EEENSA_ILi64EEESG_EEENS_10bfloat16_tENS5_IJlSD_lEEESJ_SK_NS4_8TiledMMAINS4_8MMA_AtomIJNS4_26SM100_MMA_F16BF16_2x1SM_SSISJ_SJ_fLi128ELi64ELNS4_4UMMA5MajorE0ELSP_0ELNSO_7ScaleInE0ELSQ_0EEEEEENS4_6LayoutINS5_IJSD_SD_SD_EEENS5_IJNSA_ILi0EEESV_SV_EEEEENS5_IJNS4_10UnderscoreESY_SY_EEEEENS4_28SM100_TMA_2SM_LOAD_MULTICASTENS4_14ComposedLayoutINS4_7SwizzleILi3ELi4ELi3EEENS4_18smem_ptr_flag_bitsILi16EEENST_INS5_IJNSA_ILi8EEESH_EEENS5_IJSH_SD_EEEEEEEvNS4_8identityES11_S1B_vS1C_EENS_8epilogue10collective18CollectiveEpilogueINS1E_23Sm100TmaWarpSpecializedILi3ELi2ELi16ELb1ELb0EEEJNS5_IJSH_SH_SG_EEENS5_IJNST_ISH_SD_EENST_INS5_IJNSA_ILi16EEESC_EEENS5_IJSD_NSA_ILi32EEEEEEEEEEESJ_SK_SJ_SK_NS1E_6fusion15FusionCallbacksIS1I_NS1R_17LinearCombinationISJ_fSJ_fLNS_15FloatRoundStyleE2EEES1J_S1Q_JEEENS4_5SM1004TMEM4LOAD26SM100_TMEM_LOAD_32dp32b16xENS4_13SM90_TMA_LOADENS12_INS13_ILi1ELi4ELi3EEES16_NST_INS5_IJS17_S1L_EEENS5_IJS1L_SD_EEEEEEENS4_39AutoVectorizingCopyWithAssumedAlignmentILi128EEENS4_14SM90_TMA_STOREES26_S28_S28_EEEvvEEEEvNT_6ParamsE --------------------------
	.section	.nv.shared._ZN7cutlass13device_kernelINS_4gemm6kernel13GemmUniversalIN4cute5tupleIJiiiiEEENS1_10collective13CollectiveMmaINS1_35MainloopSm100TmaUmmaWarpSpecializedILi8ELi2ELi4ENS5_IJNS4_1CILi4EEENSA_ILi2EEENSA_ILi1EEEEEEEENS5_IJNSA_ILi128EEENSA_ILi64EEESG_EEENS_10bfloat16_tENS5_IJlSD_lEEESJ_SK_NS4_8TiledMMAINS4_8MMA_AtomIJNS4_26SM100_MMA_F16BF16_2x1SM_SSISJ_SJ_fLi128ELi64ELNS4_4UMMA5MajorE0ELSP_0ELNSO_7ScaleInE0ELSQ_0EEEEEENS4_6LayoutINS5_IJSD_SD_SD_EEENS5_IJNSA_ILi0EEESV_SV_EEEEENS5_IJNS4_10UnderscoreESY_SY_EEEEENS4_28SM100_TMA_2SM_LOAD_MULTICASTENS4_14ComposedLayoutINS4_7SwizzleILi3ELi4ELi3EEENS4_18smem_ptr_flag_bitsILi16EEENST_INS5_IJNSA_ILi8EEESH_EEENS5_IJSH_SD_EEEEEEEvNS4_8identityES11_S1B_vS1C_EENS_8epilogue10collective18CollectiveEpilogueINS1E_23Sm100TmaWarpSpecializedILi3ELi2ELi16ELb1ELb0EEEJNS5_IJSH_SH_SG_EEENS5_IJNST_ISH_SD_EENST_INS5_IJNSA_ILi16EEESC_EEENS5_IJSD_NSA_ILi32EEEEEEEEEEESJ_SK_SJ_SK_NS1E_6fusion15FusionCallbacksIS1I_NS1R_17LinearCombinationISJ_fSJ_fLNS_15FloatRoundStyleE2EEES1J_S1Q_JEEENS4_5SM1004TMEM4LOAD26SM100_TMEM_LOAD_32dp32b16xENS4_13SM90_TMA_LOADENS12_INS13_ILi1ELi4ELi3EEES16_NST_INS5_IJS17_S1L_EEENS5_IJS1L_SD_EEEEEEENS4_39AutoVectorizingCopyWithAssumedAlignmentILi128EEENS4_14SM90_TMA_STOREES26_S28_S28_EEEvvEEEEvNT_6ParamsE,"aw",@nobits
	.sectionflags	@""
	.align	16
	.zero		1024


//--------------------- .nv.shared.reserved.0     --------------------------
	.section	.nv.shared.reserved.0,"aw",@nobits
	.weak		__nv_reservedSMEM_offset_0_alias
	.size		__nv_reservedSMEM_offset_0_alias, 0, 64
	.other		__nv_reservedSMEM_offset_0_alias,@"STO_CUDA_RESERVED_SHARED STV_DEFAULT"
__nv_reservedSMEM_offset_0_alias:
	.zero		0
.nv.shared.reserved.0:
	.zero		64
	.weak		__nv_reservedSMEM_tcgen05_partition
	.type		__nv_reservedSMEM_tcgen05_partition,@object
	.size		__nv_reservedSMEM_tcgen05_partition,(.L_0 - __nv_reservedSMEM_tcgen05_partition)
__nv_reservedSMEM_tcgen05_partition:
	.zero		32
.L_0:


//--------------------- .nv.global                --------------------------
	.section	.nv.global,"aw",@nobits
.nv.global:
	.type		_ZN40_INTERNAL_627a99ef_4_k_cu_0eee26e2_335864cute1_E,@object
	.size		_ZN40_INTERNAL_627a99ef_4_k_cu_0eee26e2_335864cute1_E,(_ZN40_INTERNAL_627a99ef_4_k_cu_0eee26e2_335864cuda3std3__45__cpo6cbeginE - _ZN40_INTERNAL_627a99ef_4_k_cu_0eee26e2_335864cute1_E)
_ZN40_INTERNAL_627a99ef_4_k_cu_0eee26e2_335864cute1_E:
	.zero		1
	.type		_ZN40_INTERNAL_627a99ef_4_k_cu_0eee26e2_335864cuda3std3__45__cpo6cbeginE,@object
	.size		_ZN40_INTERNAL_627a99ef_4_k_cu_0eee26e2_335864cuda3std3__45__cpo6cbeginE,(_ZN40_INTERNAL_627a99ef_4_k_cu_0eee26e2_335864cuda3std3__48in_placeE - _ZN40_INTERNAL_627a99ef_4_k_cu_0eee26e2_335864cuda3std3__45__cpo6cbeginE)
_ZN40_INTERNAL_627a99ef_4_k_cu_0eee26e2_335864cuda3std3__45__cpo6cbeginE:
	.zero		1
	.type		_ZN40_INTERNAL_627a99ef_4_k_cu_0eee26e2_335864cuda3std3__48in_placeE,@object
	.size		_ZN40_INTERNAL_627a99ef_4_k_cu_0eee26e2_335864cuda3std3__48in_placeE,(_ZN40_INTERNAL_627a99ef_4_k_cu_0eee26e2_335864cuda3std6ranges3__45__cpo9iter_moveE - _ZN40_INTERNAL_627a99ef_4_k_cu_0eee26e2_335864cuda3std3__48in_placeE)
_ZN40_INTERNAL_627a99ef_4_k_cu_0eee26e2_335864cuda3std3__48in_placeE:
	.zero		1
	.type		_ZN40_INTERNAL_627a99ef_4_k_cu_0eee26e2_335864cuda3std6ranges3__45__cpo9iter_moveE,@object
	.size		_ZN40_INTERNAL_627a99ef_4_k_cu_0eee26e2_335864cuda3std6ranges3__45__cpo9iter_moveE,(_ZN40_INTERNAL_627a99ef_4_k_cu_0eee26e2_335864cuda3std3__45__cpo5beginE - _ZN40_INTERNAL_627a99ef_4_k_cu_0eee26e2_335864cuda3std6ranges3__45__cpo9iter_moveE)
_ZN40_INTERNAL_627a99ef_4_k_cu_0eee26e2_335864cuda3std6ranges3__45__cpo9iter_moveE:
	.zero		1
	.type		_ZN40_INTERNAL_627a99ef_4_k_cu_0eee26e2_335864cuda3std3__45__cpo5beginE,@object
	.size		_ZN40_INTERNAL_627a99ef_4_k_cu_0eee26e2_335864cuda3std3__45__cpo5beginE,(_ZN40_INTERNAL_627a99ef_4_k_cu_0eee26e2_335864cuda3std3__442_GLOBAL__N__627a99ef_4_k_cu_0eee26e2_335866ignoreE - _ZN40_INTERNAL_627a99ef_4_k_cu_0eee26e2_335864cuda3std3__45__cpo5beginE)
_ZN40_INTERNAL_627a99ef_4_k_cu_0eee26e2_335864cuda3std3__45__cpo5beginE:
	.zero		1
	.type		_ZN40_INTERNAL_627a99ef_4_k_cu_0eee26e2_335864cuda3std3__442_GLOBAL__N__627a99ef_4_k_cu_0eee26e2_335866ignoreE,@object
	.size		_ZN40_INTERNAL_627a99ef_4_k_cu_0eee26e2_335864cuda3std3__442_GLOBAL__N__627a99ef_4_k_cu_0eee26e2_335866ignoreE,(_ZN40_INTERNAL_627a99ef_4_k_cu_0eee26e2_335864cute7productE - _ZN40_INTERNAL_627a99ef_4_k_cu_0eee26e2_335864cuda3std3__442_GLOBAL__N__627a99ef_4_k_cu_0eee26e2_335866ignoreE)
_ZN40_INTERNAL_627a99ef_4_k_cu_0eee26e2_335864cuda3std3__442_GLOBAL__N__627a99ef_4_k_cu_0eee26e2_335866ignoreE:
	.zero		1
	.type		_ZN40_INTERNAL_627a99ef_4_k_cu_0eee26e2_335864cute7productE,@object
	.size		_ZN40_INTERNAL_627a99ef_4_k_cu_0eee26e2_335864cute7productE,(_ZN40_INTERNAL_627a99ef_4_k_cu_0eee26e2_335864cuda3std3__45__cpo3endE - _ZN40_INTERNAL_627a99ef_4_k_cu_0eee26e2_335864cute7productE)
_ZN40_INTERNAL_627a99ef_4_k_cu_0eee26e2_335864cute7productE:
	.zero		1
	.type		_ZN40_INTERNAL_627a99ef_4_k_cu_0eee26e2_335864cuda3std3__45__cpo3endE,@object
	.size		_ZN40_INTERNAL_627a99ef_4_k_cu_0eee26e2_335864cuda3std3__45__cpo3endE,(_ZN40_INTERNAL_627a99ef_4_k_cu_0eee26e2_335864cuda3std3__419piecewise_constructE - _ZN40_INTERNAL_627a99ef_4_k_cu_0eee26e2_335864cuda3std3__45__cpo3endE)
_ZN40_INTERNAL_627a99ef_4_k_cu_0eee26e2_335864cuda3std3__45__cpo3endE:
	.zero		1
	.type		_ZN40_INTERNAL_627a99ef_4_k_cu_0eee26e2_335864cuda3std3__419piecewise_constructE,@object
	.size		_ZN40_INTERNAL_627a99ef_4_k_cu_0eee26e2_335864cuda3std3__419piecewise_constructE,(_ZN40_INTERNAL_627a99ef_4_k_cu_0eee26e2_335864cuda3std3__45__cpo4cendE - _ZN40_INTERNAL_627a99ef_4_k_cu_0eee26e2_335864cuda3std3__419piecewise_constructE)
_ZN40_INTERNAL_627a99ef_4_k_cu_0eee26e2_335864cuda3std3__419piecewise_constructE:
	.zero		1
	.type		_ZN40_INTERNAL_627a99ef_4_k_cu_0eee26e2_335864cuda3std3__45__cpo4cendE,@object
	.size		_ZN40_INTERNAL_627a99ef_4_k_cu_0eee26e2_335864cuda3std3__45__cpo4cendE,(_ZN40_INTERNAL_627a99ef_4_k_cu_0eee26e2_335864cuda3std6ranges3__45__cpo4swapE - _ZN40_INTERNAL_627a99ef_4_k_cu_0eee26e2_335864cuda3std3__45__cpo4cendE)
_ZN40_INTERNAL_627a99ef_4_k_cu_0eee26e2_335864cuda3std3__45__cpo4cendE:
	.zero		1
	.type		_ZN40_INTERNAL_627a99ef_4_k_cu_0eee26e2_335864cuda3std6ranges3__45__cpo4swapE,@object
	.size		_ZN40_INTERNAL_627a99ef_4_k_cu_0eee26e2_335864cuda3std6ranges3__45__cpo4swapE,(.L_10 - _ZN40_INTERNAL_627a99ef_4_k_cu_0eee26e2_335864cuda3std6ranges3__45__cpo4swapE)
_ZN40_INTERNAL_627a99ef_4_k_cu_0eee26e2_335864cuda3std6ranges3__45__cpo4swapE:
	.zero		1
.L_10:


//--------------------- .nv.constant0._ZN7cutlass13device_kernelINS_4gemm6kernel13GemmUniversalIN4cute5tupleIJiiiiEEENS1_10collective13CollectiveMmaINS1_35MainloopSm100TmaUmmaWarpSpecializedILi8ELi2ELi4ENS5_IJNS4_1CILi4EEENSA_ILi2EEENSA_ILi1EEEEEEEENS5_IJNSA_ILi128EEENSA_ILi64EEESG_EEENS_10bfloat16_tENS5_IJlSD_lEEESJ_SK_NS4_8TiledMMAINS4_8MMA_AtomIJNS4_26SM100_MMA_F16BF16_2x1SM_SSISJ_SJ_fLi128ELi64ELNS4_4UMMA5MajorE0ELSP_0ELNSO_7ScaleInE0ELSQ_0EEEEEENS4_6LayoutINS5_IJSD_SD_SD_EEENS5_IJNSA_ILi0EEESV_SV_EEEEENS5_IJNS4_10UnderscoreESY_SY_EEEEENS4_28SM100_TMA_2SM_LOAD_MULTICASTENS4_14ComposedLayoutINS4_7SwizzleILi3ELi4ELi3EEENS4_18smem_ptr_flag_bitsILi16EEENST_INS5_IJNSA_ILi8EEESH_EEENS5_IJSH_SD_EEEEEEEvNS4_8identityES11_S1B_vS1C_EENS_8epilogue10collective18CollectiveEpilogueINS1E_23Sm100TmaWarpSpecializedILi3ELi2ELi16ELb1ELb0EEEJNS5_IJSH_SH_SG_EEENS5_IJNST_ISH_SD_EENST_INS5_IJNSA_ILi16EEESC_EEENS5_IJSD_NSA_ILi32EEEEEEEEEEESJ_SK_SJ_SK_NS1E_6fusion15FusionCallbacksIS1I_NS1R_17LinearCombinationISJ_fSJ_fLNS_15FloatRoundStyleE2EEES1J_S1Q_JEEENS4_5SM1004TMEM4LOAD26SM100_TMEM_LOAD_32dp32b16xENS4_13SM90_TMA_LOADENS12_INS13_ILi1ELi4ELi3EEES16_NST_INS5_IJS17_S1L_EEENS5_IJS1L_SD_EEEEEEENS4_39AutoVectorizingCopyWithAssumedAlignmentILi128EEENS4_14SM90_TMA_STOREES26_S28_S28_EEEvvEEEEvNT_6ParamsE --------------------------
	.section	.nv.constant0._ZN7cutlass13device_kernelINS_4gemm6kernel13GemmUniversalIN4cute5tupleIJiiiiEEENS1_10collective13CollectiveMmaINS1_35MainloopSm100TmaUmmaWarpSpecializedILi8ELi2ELi4ENS5_IJNS4_1CILi4EEENSA_ILi2EEENSA_ILi1EEEEEEEENS5_IJNSA_ILi128EEENSA_ILi64EEESG_EEENS_10bfloat16_tENS5_IJlSD_lEEESJ_SK_NS4_8TiledMMAINS4_8MMA_AtomIJNS4_26SM100_MMA_F16BF16_2x1SM_SSISJ_SJ_fLi128ELi64ELNS4_4UMMA5MajorE0ELSP_0ELNSO_7ScaleInE0ELSQ_0EEEEEENS4_6LayoutINS5_IJSD_SD_SD_EEENS5_IJNSA_ILi0EEESV_SV_EEEEENS5_IJNS4_10UnderscoreESY_SY_EEEEENS4_28SM100_TMA_2SM_LOAD_MULTICASTENS4_14ComposedLayoutINS4_7SwizzleILi3ELi4ELi3EEENS4_18smem_ptr_flag_bitsILi16EEENST_INS5_IJNSA_ILi8EEESH_EEENS5_IJSH_SD_EEEEEEEvNS4_8identityES11_S1B_vS1C_EENS_8epilogue10collective18CollectiveEpilogueINS1E_23Sm100TmaWarpSpecializedILi3ELi2ELi16ELb1ELb0EEEJNS5_IJSH_SH_SG_EEENS5_IJNST_ISH_SD_EENST_INS5_IJNSA_ILi16EEESC_EEENS5_IJSD_NSA_ILi32EEEEEEEEEEESJ_SK_SJ_SK_NS1E_6fusion15FusionCallbacksIS1I_NS1R_17LinearCombinationISJ_fSJ_fLNS_15FloatRoundStyleE2EEES1J_S1Q_JEEENS4_5SM1004TMEM4LOAD26SM100_TMEM_LOAD_32dp32b16xENS4_13SM90_TMA_LOADENS12_INS13_ILi1ELi4ELi3EEES16_NST_INS5_IJS17_S1L_EEENS5_IJS1L_SD_EEEEEEENS4_39AutoVectorizingCopyWithAssumedAlignmentILi128EEENS4_14SM90_TMA_STOREES26_S28_S28_EEEvvEEEEvNT_6ParamsE,"a",@progbits
	.sectionflags	@""
	.align	4
.nv.constant0._ZN7cutlass13device_kernelINS_4gemm6kernel13GemmUniversalIN4cute5tupleIJiiiiEEENS1_10collective13CollectiveMmaINS1_35MainloopSm100TmaUmmaWarpSpecializedILi8ELi2ELi4ENS5_IJNS4_1CILi4EEENSA_ILi2EEENSA_ILi1EEEEEEEENS5_IJNSA_ILi128EEENSA_ILi64EEESG_EEENS_10bfloat16_tENS5_IJlSD_lEEESJ_SK_NS4_8TiledMMAINS4_8MMA_AtomIJNS4_26SM100_MMA_F16BF16_2x1SM_SSISJ_SJ_fLi128ELi64ELNS4_4UMMA5MajorE0ELSP_0ELNSO_7ScaleInE0ELSQ_0EEEEEENS4_6LayoutINS5_IJSD_SD_SD_EEENS5_IJNSA_ILi0EEESV_SV_EEEEENS5_IJNS4_10UnderscoreESY_SY_EEEEENS4_28SM100_TMA_2SM_LOAD_MULTICASTENS4_14ComposedLayoutINS4_7SwizzleILi3ELi4ELi3EEENS4_18smem_ptr_flag_bitsILi16EEENST_INS5_IJNSA_ILi8EEESH_EEENS5_IJSH_SD_EEEEEEEvNS4_8identityES11_S1B_vS1C_EENS_8epilogue10collective18CollectiveEpilogueINS1E_23Sm100TmaWarpSpecializedILi3ELi2ELi16ELb1ELb0EEEJNS5_IJSH_SH_SG_EEENS5_IJNST_ISH_SD_EENST_INS5_IJNSA_ILi16EEESC_EEENS5_IJSD_NSA_ILi32EEEEEEEEEEESJ_SK_SJ_SK_NS1E_6fusion15FusionCallbacksIS1I_NS1R_17LinearCombinationISJ_fSJ_fLNS_15FloatRoundStyleE2EEES1J_S1Q_JEEENS4_5SM1004TMEM4LOAD26SM100_TMEM_LOAD_32dp32b16xENS4_13SM90_TMA_LOADENS12_INS13_ILi1ELi4ELi3EEES16_NST_INS5_IJS17_S1L_EEENS5_IJS1L_SD_EEEEEEENS4_39AutoVectorizingCopyWithAssumedAlignmentILi128EEENS4_14SM90_TMA_STOREES26_S28_S28_EEEvvEEEEvNT_6ParamsE:
	.zero		2944


//--------------------- SYMBOLS --------------------------

	.type		.nv.reservedSmem.offset0,@object
	.size		.nv.reservedSmem.offset0,0x4
	.type		.nv.reservedSmem.cap,@object
	.size		.nv.reservedSmem.cap,0x4
	.type		__assertfail,@function
